def matmul_kernel(
    a_ptr,
    b_ptr,
    c_ptr,
    M,
    N,
    K,
    stride_am,
    stride_ak,
    stride_bk,
    stride_bn,
    stride_cm,
    stride_cn,
    BLOCK_M: tl.constexpr,
    BLOCK_N: tl.constexpr,
    BLOCK_K: tl.constexpr,
    GROUP_M: tl.constexpr,
):
    pid = tl.program_id(axis=0)
    num_pid_m = tl.cdiv(M, BLOCK_M)
    num_pid_n = tl.cdiv(N, BLOCK_N)
    num_pid_in_group = GROUP_M * num_pid_n
    group_id = pid // num_pid_in_group
    first_pid_m = group_id * GROUP_M
    group_size_m = min(num_pid_m - first_pid_m, GROUP_M)
    pid_m = first_pid_m + ((pid % num_pid_in_group) % group_size_m)
    pid_n = (pid % num_pid_in_group) // group_size_m

    offs_am = (pid_m * BLOCK_M + tl.arange(0, BLOCK_M)) % M
    offs_bn = (pid_n * BLOCK_N + tl.arange(0, BLOCK_N)) % N
    offs_k = tl.arange(0, BLOCK_K)
    a_ptrs = a_ptr + offs_am[:, None] * stride_am + offs_k[None, :] * stride_ak
    b_ptrs = b_ptr + offs_k[:, None] * stride_bk + offs_bn[None, :] * stride_bn

    acc = tl.zeros((BLOCK_M, BLOCK_N), dtype=tl.float32)
    for kk in range(0, tl.cdiv(K, BLOCK_K)):
        a = tl.load(a_ptrs, mask=offs_k[None, :] < K - kk * BLOCK_K, other=0.0)
        b = tl.load(b_ptrs, mask=offs_k[:, None] < K - kk * BLOCK_K, other=0.0)
        acc = tl.dot(a, b, acc)
        a_ptrs += BLOCK_K * stride_ak
        b_ptrs += BLOCK_K * stride_bk

    c = acc.to(c_ptr.dtype.element_ty)
    offs_cm = pid_m * BLOCK_M + tl.arange(0, BLOCK_M)
    offs_cn = pid_n * BLOCK_N + tl.arange(0, BLOCK_N)
    c_ptrs = c_ptr + offs_cm[:, None] * stride_cm + offs_cn[None, :] * stride_cn
    mask = (offs_cm[:, None] < M) & (offs_cn[None, :] < N)
    tl.store(c_ptrs, c, mask=mask)

# config = {"BLOCK_K": 32, "BLOCK_M": 128, "BLOCK_N": 256, "GROUP_M": 8, "arch": "sm_100", "dtype": "fp16", "num_ctas": 4, "num_stages": 3, "num_warps": 4}
# arch = sm_100


// ===== COMPILED SASS (sm_100a) =====

	.target	sm_100a

	.elftype	@"ET_EXEC"


//--------------------- .note.nv.tkinfo           --------------------------
	.section	.note.nv.tkinfo,"",@"SHT_NOTE"
	.sectionflags	@"SHF_NOTE_NV_TKINFO"
	.tkinfo
        /*0018*/ 	.word	0x00000081
        /*0030*/ 	.string	""
        /*0030*/ 	.string	"ptxas-blackwell"
        /*0030*/ 	.string	"Cuda compilation tools, release 12.9, V12.9.86"
        /*0030*/ 	.string	"Build cuda_12.9.r12.9/compiler.36037853_0"
        /*0030*/ 	.string	"-v  -suppress-debug-info  -lineinfo  -arch sm_100a "



//--------------------- .note.nv.cuver            --------------------------
	.section	.note.nv.cuver,"",@"SHT_NOTE"
	.sectionflags	@"SHF_NOTE_NV_CUVER"
        /*0018*/ 	.short	0x0001
        /*001a*/ 	.short	0x0064
        /*001c*/ 	.short	0x0001
        /*001e*/ 	.short	0x0000
        /*0020*/ 	.short	0x0001
        /*0022*/ 	.short	0x0000


//--------------------- .nv.info                  --------------------------
	.section	.nv.info,"",@"SHT_CUDA_INFO"
	.align	4


	//----- nvinfo : EIATTR_REGCOUNT
	.align		4
        /*0000*/ 	.byte	0x04, 0x2f
        /*0002*/ 	.short	(.L_4 - .L_3)
	.align		4
.L_3:
        /*0004*/ 	.word	index@(matmul_kernel)
        /*0008*/ 	.word	0x00000095


	//----- nvinfo : EIATTR_FRAME_SIZE
	.align		4
.L_4:
        /*000c*/ 	.byte	0x04, 0x11
        /*000e*/ 	.short	(.L_6 - .L_5)
	.align		4
.L_5:
        /*0010*/ 	.word	index@($__internal_2_$__cuda_sm10x_tcgen05_guardrail_trap_unallocated_columns_being_dealloced)
        /*0014*/ 	.word	0x00000000


	//----- nvinfo : EIATTR_FRAME_SIZE
	.align		4
.L_6:
        /*0018*/ 	.byte	0x04, 0x11
        /*001a*/ 	.short	(.L_8 - .L_7)
	.align		4
.L_7:
        /*001c*/ 	.word	index@($__internal_1_$__cuda_sm10x_tcgen05_guardrail_trap_phase_invalid_during_alloc)
        /*0020*/ 	.word	0x00000000


	//----- nvinfo : EIATTR_FRAME_SIZE
	.align		4
.L_8:
        /*0024*/ 	.byte	0x04, 0x11
        /*0026*/ 	.short	(.L_10 - .L_9)
	.align		4
.L_9:
        /*0028*/ 	.word	index@($__internal_0_$__cuda_sm10x_tcgen05_guardrail_trap_col_being_dealloced_not_returned_by_alloc)
        /*002c*/ 	.word	0x00000000


	//----- nvinfo : EIATTR_FRAME_SIZE
	.align		4
.L_10:
        /*0030*/ 	.byte	0x04, 0x11
        /*0032*/ 	.short	(.L_12 - .L_11)
	.align		4
.L_11:
        /*0034*/ 	.word	index@(matmul_kernel)
        /*0038*/ 	.word	0x00000000


	//----- nvinfo : EIATTR_MIN_STACK_SIZE
	.align		4
.L_12:
        /*003c*/ 	.byte	0x04, 0x12
        /*003e*/ 	.short	(.L_14 - .L_13)
	.align		4
.L_13:
        /*0040*/ 	.word	index@(matmul_kernel)
        /*0044*/ 	.word	0x00000000
.L_14:


//--------------------- .nv.info.matmul_kernel    --------------------------
	.section	.nv.info.matmul_kernel,"",@"SHT_CUDA_INFO"
	.sectionflags	@""
	.align	4


	//----- nvinfo : EIATTR_CUDA_API_VERSION
	.align		4
        /*0000*/ 	.byte	0x04, 0x37
        /*0002*/ 	.short	(.L_16 - .L_15)
.L_15:
        /*0004*/ 	.word	0x00000081


	//----- nvinfo : EIATTR_KPARAM_INFO
	.align		4
.L_16:
        /*0008*/ 	.byte	0x04, 0x17
        /*000a*/ 	.short	(.L_18 - .L_17)
.L_17:
        /*000c*/ 	.word	0x00000000
        /*0010*/ 	.short	0x000d
        /*0012*/ 	.short	0x0048
        /*0014*/ 	.byte	0x00, 0xf4, 0x21, 0x00


	//----- nvinfo : EIATTR_KPARAM_INFO
	.align		4
.L_18:
        /*0018*/ 	.byte	0x04, 0x17
        /*001a*/ 	.short	(.L_20 - .L_19)
.L_19:
        /*001c*/ 	.word	0x00000000
        /*0020*/ 	.short	0x000c
        /*0022*/ 	.short	0x0040
        /*0024*/ 	.byte	0x00, 0xf4, 0x21, 0x00


	//----- nvinfo : EIATTR_KPARAM_INFO
	.align		4
.L_20:
        /*0028*/ 	.byte	0x04, 0x17
        /*002a*/ 	.short	(.L_22 - .L_21)
.L_21:
        /*002c*/ 	.word	0x00000000
        /*0030*/ 	.short	0x000b
        /*0032*/ 	.short	0x0038
        /*0034*/ 	.byte	0x00, 0xf0, 0x11, 0x00


	//----- nvinfo : EIATTR_KPARAM_INFO
	.align		4
.L_22:
        /*0038*/ 	.byte	0x04, 0x17
        /*003a*/ 	.short	(.L_24 - .L_23)
.L_23:
        /*003c*/ 	.word	0x00000000
        /*0040*/ 	.short	0x000a
        /*0042*/ 	.short	0x0034
        /*0044*/ 	.byte	0x00, 0xf0, 0x11, 0x00


	//----- nvinfo : EIATTR_KPARAM_INFO
	.align		4
.L_24:
        /*0048*/ 	.byte	0x04, 0x17
        /*004a*/ 	.short	(.L_26 - .L_25)
.L_25:
        /*004c*/ 	.word	0x00000000
        /*0050*/ 	.short	0x0009
        /*0052*/ 	.short	0x0030
        /*0054*/ 	.byte	0x00, 0xf0, 0x11, 0x00


	//----- nvinfo : EIATTR_KPARAM_INFO
	.align		4
.L_26:
        /*0058*/ 	.byte	0x04, 0x17
        /*005a*/ 	.short	(.L_28 - .L_27)
.L_27:
        /*005c*/ 	.word	0x00000000
        /*0060*/ 	.short	0x0008
        /*0062*/ 	.short	0x002c
        /*0064*/ 	.byte	0x00, 0xf0, 0x11, 0x00


	//----- nvinfo : EIATTR_KPARAM_INFO
	.align		4
.L_28:
        /*0068*/ 	.byte	0x04, 0x17
        /*006a*/ 	.short	(.L_30 - .L_29)
.L_29:
        /*006c*/ 	.word	0x00000000
        /*0070*/ 	.short	0x0007
        /*0072*/ 	.short	0x0028
        /*0074*/ 	.byte	0x00, 0xf0, 0x11, 0x00


	//----- nvinfo : EIATTR_KPARAM_INFO
	.align		4
.L_30:
        /*0078*/ 	.byte	0x04, 0x17
        /*007a*/ 	.short	(.L_32 - .L_31)
.L_31:
        /*007c*/ 	.word	0x00000000
        /*0080*/ 	.short	0x0006
        /*0082*/ 	.short	0x0024
        /*0084*/ 	.byte	0x00, 0xf0, 0x11, 0x00


	//----- nvinfo : EIATTR_KPARAM_INFO
	.align		4
.L_32:
        /*0088*/ 	.byte	0x04, 0x17
        /*008a*/ 	.short	(.L_34 - .L_33)
.L_33:
        /*008c*/ 	.word	0x00000000
        /*0090*/ 	.short	0x0005
        /*0092*/ 	.short	0x0020
        /*0094*/ 	.byte	0x00, 0xf0, 0x11, 0x00


	//----- nvinfo : EIATTR_KPARAM_INFO
	.align		4
.L_34:
        /*0098*/ 	.byte	0x04, 0x17
        /*009a*/ 	.short	(.L_36 - .L_35)
.L_35:
        /*009c*/ 	.word	0x00000000
        /*00a0*/ 	.short	0x0004
        /*00a2*/ 	.short	0x001c
        /*00a4*/ 	.byte	0x00, 0xf0, 0x11, 0x00


	//----- nvinfo : EIATTR_KPARAM_INFO
	.align		4
.L_36:
        /*00a8*/ 	.byte	0x04, 0x17
        /*00aa*/ 	.short	(.L_38 - .L_37)
.L_37:
        /*00ac*/ 	.word	0x00000000
        /*00b0*/ 	.short	0x0003
        /*00b2*/ 	.short	0x0018
        /*00b4*/ 	.byte	0x00, 0xf0, 0x11, 0x00


	//----- nvinfo : EIATTR_KPARAM_INFO
	.align		4
.L_38:
        /*00b8*/ 	.byte	0x04, 0x17
        /*00ba*/ 	.short	(.L_40 - .L_39)
.L_39:
        /*00bc*/ 	.word	0x00000000
        /*00c0*/ 	.short	0x0002
        /*00c2*/ 	.short	0x0010
        /*00c4*/ 	.byte	0x00, 0xf4, 0x21, 0x00


	//----- nvinfo : EIATTR_KPARAM_INFO
	.align		4
.L_40:
        /*00c8*/ 	.byte	0x04, 0x17
        /*00ca*/ 	.short	(.L_42 - .L_41)
.L_41:
        /*00cc*/ 	.word	0x00000000
        /*00d0*/ 	.short	0x0001
        /*00d2*/ 	.short	0x0008
        /*00d4*/ 	.byte	0x00, 0xf4, 0x21, 0x00


	//----- nvinfo : EIATTR_KPARAM_INFO
	.align		4
.L_42:
        /*00d8*/ 	.byte	0x04, 0x17
        /*00da*/ 	.short	(.L_44 - .L_43)
.L_43:
        /*00dc*/ 	.word	0x00000000
        /*00e0*/ 	.short	0x0000
        /*00e2*/ 	.short	0x0000
        /*00e4*/ 	.byte	0x00, 0xf4, 0x21, 0x00


	//----- nvinfo : EIATTR_EXPLICIT_CLUSTER
	.align		4
.L_44:
        /*00e8*/ 	.byte	0x01, 0x3e
	.zero		2


	//----- nvinfo : EIATTR_CTA_PER_CLUSTER
	.align		4
        /*00ec*/ 	.byte	0x04, 0x3d
        /*00ee*/ 	.short	(.L_46 - .L_45)
.L_45:
        /*00f0*/ 	.word	0x00000004
        /*00f4*/ 	.word	0x00000001
        /*00f8*/ 	.word	0x00000001


	//----- nvinfo : EIATTR_AT_ENTRY_FRAGMENTS
	.align		4
.L_46:
        /*00fc*/ 	.byte	0x04, 0x4f
        /*00fe*/ 	.short	(.L_48 - .L_47)


	//   ....[0]....
.L_47:
        /*0100*/ 	.word	0x00000004


	//----- nvinfo : EIATTR_RESERVED_SMEM_USED
	.align		4
.L_48:
        /*0104*/ 	.byte	0x01, 0x41
	.zero		2


	//----- nvinfo : EIATTR_SPARSE_MMA_MASK
	.align		4
        /*0108*/ 	.byte	0x03, 0x50
        /*010a*/ 	.short	0x0000


	//----- nvinfo : EIATTR_TCGEN05_1CTA_USED
	.align		4
        /*010c*/ 	.byte	0x01, 0x51
	.zero		2


	//----- nvinfo : EIATTR_MAXREG_COUNT
	.align		4
        /*0110*/ 	.byte	0x03, 0x1b
        /*0112*/ 	.short	0x00ff


	//----- nvinfo : EIATTR_NUM_BARRIERS
	.align		4
        /*0114*/ 	.byte	0x02, 0x4c
        /*0116*/ 	.byte	0x01
	.zero		1


	//----- nvinfo : EIATTR_INT_WARP_WIDE_INSTR_OFFSETS
	.align		4
        /*0118*/ 	.byte	0x04, 0x31
        /*011a*/ 	.short	(.L_50 - .L_49)


	//   ....[0]....
.L_49:
        /*011c*/ 	.word	0x00001630


	//   ....[1]....
        /*0120*/ 	.word	0x000019e0


	//   ....[2]....
        /*0124*/ 	.word	0x00002f40


	//   ....[3]....
        /*0128*/ 	.word	0x00006e40


	//   ....[4]....
        /*012c*/ 	.word	0x00006e90


	//----- nvinfo : EIATTR_COOP_GROUP_MASK_REGIDS
	.align		4
.L_50:
        /*0130*/ 	.byte	0x04, 0x29
        /*0132*/ 	.short	(.L_52 - .L_51)


	//   ....[0]....
.L_51:
        /*0134*/ 	.word	0xffffffff


	//   ....[1]....
        /*0138*/ 	.word	0xffffffff


	//   ....[2]....
        /*013c*/ 	.word	0xffffffff


	//   ....[3]....
        /*0140*/ 	.word	0xffffffff


	//----- nvinfo : EIATTR_COOP_GROUP_INSTR_OFFSETS
	.align		4
.L_52:
        /*0144*/ 	.byte	0x04, 0x28
        /*0146*/ 	.short	(.L_54 - .L_53)


	//   ....[0]....
.L_53:
        /*0148*/ 	.word	0x00000060


	//   ....[1]....
        /*014c*/ 	.word	0x00000320


	//   ....[2]....
        /*0150*/ 	.word	0x00006cd0


	//   ....[3]....
        /*0154*/ 	.word	0x00006f40


	//----- nvinfo : EIATTR_VRC_CTA_INIT_COUNT
	.align		4
.L_54:
        /*0158*/ 	.byte	0x02, 0x4a
        /*015a*/ 	.byte	0x80
	.zero		1


	//----- nvinfo : EIATTR_MBARRIER_INSTR_OFFSETS
	.align		4
        /*015c*/ 	.byte	0x04, 0x39
        /*015e*/ 	.short	(.L_56 - .L_55)


	//   ....[0]....
.L_55:
        /*0160*/ 	.word	0x00001c60
        /*0164*/ 	.word	0x000000ff
        /*0168*/ 	.word	0x00000000
        /*016c*/ 	.short	0x0100
        /*016e*/ 	.byte	0x0d
	.zero		1


	//   ....[1]....
        /*0170*/ 	.word	0x00002f90
        /*0174*/ 	.word	0x000000ff
        /*0178*/ 	.word	0x00002008
        /*017c*/ 	.short	0x0100
        /*017e*/ 	.byte	0x0b
	.zero		1


	//   ....[2]....
        /*0180*/ 	.word	0x00004790
        /*0184*/ 	.word	0x000000ff
        /*0188*/ 	.word	0x00000000
        /*018c*/ 	.short	0x010a
        /*018e*/ 	.byte	0x0d
	.zero		1


	//   ....[3]....
        /*0190*/ 	.word	0x00004fc0
        /*0194*/ 	.word	0x000000ff
        /*0198*/ 	.word	0x00000000
        /*019c*/ 	.short	0x010a
        /*019e*/ 	.byte	0x0d
	.zero		1


	//   ....[4]....
        /*01a0*/ 	.word	0x000050e0
        /*01a4*/ 	.word	0x000000ff
        /*01a8*/ 	.word	0x00002000
        /*01ac*/ 	.short	0x0108
        /*01ae*/ 	.byte	0x0b
	.zero		1


	//   ....[5]....
        /*01b0*/ 	.word	0x000051c0
        /*01b4*/ 	.word	0x000000ff
        /*01b8*/ 	.word	0x00002008
        /*01bc*/ 	.short	0x0108
        /*01be*/ 	.byte	0x0b
	.zero		1


	//   ....[6]....
        /*01c0*/ 	.word	0x00006f60
        /*01c4*/ 	.word	0x000000ff
        /*01c8*/ 	.word	0x00000000
        /*01cc*/ 	.short	0x010a
        /*01ce*/ 	.byte	0x0d
	.zero		1


	//   ....[7]....
        /*01d0*/ 	.word	0x00006f90
        /*01d4*/ 	.word	0x000000ff
        /*01d8*/ 	.word	0x00000000
        /*01dc*/ 	.short	0x010a
        /*01de*/ 	.byte	0x0d
	.zero		1


	//----- nvinfo : EIATTR_NUM_MBARRIERS
	.align		4
.L_56:
        /*01e0*/ 	.byte	0x03, 0x38
        /*01e2*/ 	.short	0x0002


	//----- nvinfo : EIATTR_EXIT_INSTR_OFFSETS
	.align		4
        /*01e4*/ 	.byte	0x04, 0x1c
        /*01e6*/ 	.short	(.L_58 - .L_57)


	//   ....[0]....
.L_57:
        /*01e8*/ 	.word	0x00006f50


	//----- nvinfo : EIATTR_REQNTID
	.align		4
.L_58:
        /*01ec*/ 	.byte	0x04, 0x10
        /*01ee*/ 	.short	(.L_60 - .L_59)
.L_59:
        /*01f0*/ 	.word	0x00000080
        /*01f4*/ 	.word	0x00000001
        /*01f8*/ 	.word	0x00000001


	//----- nvinfo : EIATTR_CRS_STACK_SIZE
	.align		4
.L_60:
        /*01fc*/ 	.byte	0x04, 0x1e
        /*01fe*/ 	.short	(.L_62 - .L_61)
.L_61:
        /*0200*/ 	.word	0x00000000


	//----- nvinfo : EIATTR_CBANK_PARAM_SIZE
	.align		4
.L_62:
        /*0204*/ 	.byte	0x03, 0x19
        /*0206*/ 	.short	0x0050


	//----- nvinfo : EIATTR_PARAM_CBANK
	.align		4
        /*0208*/ 	.byte	0x04, 0x0a
        /*020a*/ 	.short	(.L_64 - .L_63)
	.align		4
.L_63:
        /*020c*/ 	.word	index@(.nv.constant0.matmul_kernel)
        /*0210*/ 	.short	0x0380
        /*0212*/ 	.short	0x0050


	//----- nvinfo : EIATTR_SW_WAR
	.align		4
.L_64:
        /*0214*/ 	.byte	0x04, 0x36
        /*0216*/ 	.short	(.L_66 - .L_65)
.L_65:
        /*0218*/ 	.word	0x00000008
.L_66:


//--------------------- .nv.compat                --------------------------
	.section	.nv.compat,"",@"SHT_CUDA_COMPAT_INFO"
	.align	4
        /*0000*/ 	.byte	0x02, 0x02, 0x02, 0x00, 0x02, 0x05, 0x05, 0x00, 0x02, 0x03, 0x00, 0x00, 0x02, 0x06, 0x01, 0x00


//--------------------- .nv.callgraph             --------------------------
	.section	.nv.callgraph,"",@"SHT_CUDA_CALLGRAPH"
	.align	4
	.sectionentsize	8
	.align		4
        /*0000*/ 	.word	0x00000000
	.align		4
        /*0004*/ 	.word	0xffffffff
	.align		4
        /*0008*/ 	.word	0x00000000
	.align		4
        /*000c*/ 	.word	0xfffffffe
	.align		4
        /*0010*/ 	.word	0x00000000
	.align		4
        /*0014*/ 	.word	0xfffffffd
	.align		4
        /*0018*/ 	.word	0x00000000
	.align		4
        /*001c*/ 	.word	0xfffffffc


//--------------------- .text.matmul_kernel       --------------------------
	.section	.text.matmul_kernel,"ax",@progbits
	.align	128
        .global         matmul_kernel
        .type           matmul_kernel,@function
        .size           matmul_kernel,(.L_x_21 - matmul_kernel)
        .other          matmul_kernel,@"STO_CUDA_ENTRY STV_DEFAULT"
matmul_kernel:
.text.matmul_kernel:
[----:B------:R-:W0:Y:S01]  /*0000*/  LDC R1, c[0x0][0x37c] ;  /* 0x0000df00ff017b82 */ /* 0x000e220000000800 */
[----:B------:R-:W1:Y:S01]  /*0010*/  S2R R39, SR_TID.X ;  /* 0x0000000000277919 */ /* 0x000e620000002100 */
[----:B------:R-:W2:Y:S01]  /*0020*/  LDCU.64 UR24, c[0x0][0x358] ;  /* 0x00006b00ff1877ac */ /* 0x000ea20008000a00 */
[----:B-1----:R-:W-:-:S13]  /*0030*/  ISETP.GE.U32.AND P1, PT, R39, 0x20, PT ;  /* 0x000000202700780c */ /* 0x002fda0003f26070 */
[----:B--2---:R-:W-:Y:S05]  /*0040*/  @P1 BRA `(.L_x_0) ;  /* 0x0000000000b81947 */ /* 0x004fea0003800000 */
[----:B------:R-:W1:Y:S01]  /*0050*/  S2UR UR6, SR_CgaCtaId ;  /* 0x00000000000679c3 */ /* 0x000e620000008800 */
[----:B------:R-:W-:Y:S01]  /*0060*/  NOP ;  /* 0x0000000000007918 */ /* 0x000fe20000000000 */
[----:B------:R-:W-:Y:S02]  /*0070*/  UMOV UR4, 0x40 ;  /* 0x0000004000047882 */ /* 0x000fe40000000000 */
[----:B-1----:R-:W-:-:S09]  /*0080*/  ULEA UR4, UR6, UR4, 0x18 ;  /* 0x0000000406047291 */ /* 0x002fd2000f8ec0ff */
[----:B------:R-:W1:Y:S01]  /*0090*/  LDS.U8 R0, [UR4] ;  /* 0x00000004ff007984 */ /* 0x000e620008000000 */
[----:B------:R-:W-:Y:S02]  /*00a0*/  UMOV UR4, 0x400 ;  /* 0x0000040000047882 */ /* 0x000fe40000000000 */
[----:B------:R-:W-:Y:S01]  /*00b0*/  ULEA UR4, UR6, UR4, 0x18 ;  /* 0x0000000406047291 */ /* 0x000fe2000f8ec0ff */
[----:B-1----:R-:W-:-:S13]  /*00c0*/  ISETP.NE.AND P0, PT, R0, RZ, PT ;  /* 0x000000ff0000720c */ /* 0x002fda0003f05270 */
[----:B------:R-:W-:Y:S05]  /*00d0*/  @P0 BRA `(.L_x_1) ;  /* 0x00000000007c0947 */ /* 0x000fea0003800000 */
[----:B------:R-:W-:-:S13]  /*00e0*/  ELECT P0, URZ, PT ;  /* 0x0000000000ff782f */ /* 0x000fda0003800000 */
[----:B------:R-:W-:Y:S05]  /*00f0*/  @!P0 BRA `(.L_x_2) ;  /* 0x0000000000848947 */ /* 0x000fea0003800000 */
[----:B------:R-:W-:Y:S01]  /*0100*/  UMOV UR5, 0x4 ;  /* 0x0000000400057882 */ /* 0x000fe20000000000 */
[----:B------:R-:W-:Y:S02]  /*0110*/  IMAD.MOV.U32 R4, RZ, RZ, 0x1 ;  /* 0x00000001ff047424 */ /* 0x000fe400078e00ff */
[----:B------:R-:W-:Y:S02]  /*0120*/  IMAD.MOV.U32 R5, RZ, RZ, 0xf ;  /* 0x0000000fff057424 */ /* 0x000fe400078e00ff */
[----:B------:R-:W-:Y:S04]  /*0130*/  DEPBAR.LE SB1, 0x36 ;  /* 0x00009d800000791a */ /* 0x000fe80000000000 */
[----:B------:R-:W1:Y:S02]  /*0140*/  UTCATOMSWS.FIND_AND_SET.ALIGN UP0, UR5, UR5 ;  /* 0x00000005000575e3 */ /* 0x000e640008000800 */
[----:B-1----:R-:W-:-:S04]  /*0150*/  PLOP3.LUT P0, PT, PT, PT, UP0, 0x80, 0x8 ;  /* 0x000000000008781c */ /* 0x002fc80003f0f008 */
[----:B------:R-:W-:-:S04]  /*0160*/  SEL R0, RZ, 0xffffffff, !P0 ;  /* 0xffffffffff007807 */ /* 0x000fc80004000000 */
[----:B------:R-:W-:Y:S01]  /*0170*/  ISETP.NE.AND P0, PT, R0, RZ, PT ;  /* 0x000000ff0000720c */ /* 0x000fe20003f05270 */
[----:B------:R-:W-:-:S12]  /*0180*/  IMAD.U32 R0, RZ, RZ, UR5 ;  /* 0x00000005ff007e24 */ /* 0x000fd8000f8e00ff */
[----:B------:R-:W-:Y:S05]  /*0190*/  @P0 BRA `(.L_x_3) ;  /* 0x0000000000240947 */ /* 0x000fea0003800000 */
.L_x_4:
[----:B------:R-:W-:Y:S05]  /*01a0*/  NANOSLEEP 0x64 ;  /* 0x000000640000795d */ /* 0x000fea0003800000 */
[----:B------:R-:W-:-:S05]  /*01b0*/  UMOV UR5, 0x4 ;  /* 0x0000000400057882 */ /* 0x000fca0000000000 */
[----:B------:R-:W-:Y:S04]  /*01c0*/  DEPBAR.LE SB1, 0x36 ;  /* 0x00009d800000791a */ /* 0x000fe80000000000 */
[----:B------:R-:W1:Y:S02]  /*01d0*/  UTCATOMSWS.FIND_AND_SET.ALIGN UP0, UR5, UR5 ;  /* 0x00000005000575e3 */ /* 0x000e640008000800 */
[----:B-1----:R-:W-:-:S04]  /*01e0*/  PLOP3.LUT P0, PT, PT, PT, UP0, 0x80, 0x8 ;  /* 0x000000000008781c */ /* 0x002fc80003f0f008 */
[----:B------:R-:W-:-:S04]  /*01f0*/  SEL R0, RZ, 0xffffffff, !P0 ;  /* 0xffffffffff007807 */ /* 0x000fc80004000000 */
[----:B------:R-:W-:Y:S01]  /*0200*/  ISETP.NE.AND P0, PT, R0, RZ, PT ;  /* 0x000000ff0000720c */ /* 0x000fe20003f05270 */
[----:B------:R-:W-:-:S12]  /*0210*/  IMAD.U32 R0, RZ, RZ, UR5 ;  /* 0x00000005ff007e24 */ /* 0x000fd8000f8e00ff */
[----:B------:R-:W-:Y:S05]  /*0220*/  @!P0 BRA `(.L_x_4) ;  /* 0xfffffffc00dc8947 */ /* 0x000fea000383ffff */
.L_x_3:
[C---:B------:R-:W-:Y:S01]  /*0230*/  VIADD R3, R0.reuse, 0x10 ;  /* 0x0000001000037836 */ /* 0x040fe20000000000 */
[----:B------:R-:W-:Y:S01]  /*0240*/  UMOV UR5, 0x50 ;  /* 0x0000005000057882 */ /* 0x000fe20000000000 */
[----:B------:R-:W-:Y:S01]  /*0250*/  SHF.L.U32 R2, R5, R0, RZ ;  /* 0x0000000005027219 */ /* 0x000fe200000006ff */
[----:B------:R-:W-:Y:S01]  /*0260*/  ULEA UR5, UR6, UR5, 0x18 ;  /* 0x0000000506057291 */ /* 0x000fe2000f8ec0ff */
[----:B------:R-:W-:Y:S01]  /*0270*/  IMAD.SHL.U32 R0, R0, 0x20, RZ ;  /* 0x0000002000007824 */ /* 0x000fe200078e00ff */
[----:B------:R-:W-:-:S04]  /*0280*/  SHF.L.U32 R3, R4, R3, RZ ;  /* 0x0000000304037219 */ /* 0x000fc800000006ff */
[----:B------:R-:W-:-:S05]  /*0290*/  LOP3.LUT R2, R3, R2, RZ, 0xfc, !PT ;  /* 0x0000000203027212 */ /* 0x000fca00078efcff */
[----:B------:R1:W-:Y:S04]  /*02a0*/  ATOMS.OR RZ, [UR5], R2 ;  /* 0x00000002ffff798c */ /* 0x0003e8000b000005 */
[----:B------:R1:W-:Y:S01]  /*02b0*/  STS [UR4], R0 ;  /* 0x00000000ff007988 */ /* 0x0003e20008000804 */
[----:B------:R-:W-:Y:S05]  /*02c0*/  BRA `(.L_x_2) ;  /* 0x0000000000107947 */ /* 0x000fea0003800000 */
.L_x_1:
[----:B------:R-:W-:Y:S01]  /*02d0*/  IMAD.MOV.U32 R0, RZ, RZ, -0x1 ;  /* 0xffffffffff007424 */ /* 0x000fe200078e00ff */
[----:B------:R-:W-:-:S04]  /*02e0*/  MOV R2, 0x310 ;  /* 0x0000031000027802 */ /* 0x000fc80000000f00 */
[----:B------:R1:W-:Y:S03]  /*02f0*/  STS [UR4], R0 ;  /* 0x00000000ff007988 */ /* 0x0003e60008000804 */
[----:B01----:R-:W-:Y:S05]  /*0300*/  CALL.REL.NOINC `($__internal_1_$__cuda_sm10x_tcgen05_guardrail_trap_phase_invalid_during_alloc) ;  /* 0x0000006c00387944 */ /* 0x003fea0003c00000 */
.L_x_2:
[----:B------:R-:W-:Y:S05]  /*0310*/  WARPSYNC.ALL ;  /* 0x0000000000007948 */ /* 0x000fea0003800000 */
[----:B------:R-:W-:Y:S01]  /*0320*/  NOP ;  /* 0x0000000000007918 */ /* 0x000fe20000000000 */
.L_x_0:
[----:B------:R-:W2:Y:S08]  /*0330*/  LDC.64 R16, c[0x0][0x398] ;  /* 0x0000e600ff107b82 */ /* 0x000eb00000000a00 */
[----:B------:R-:W3:Y:S02]  /*0340*/  S2UR UR5, SR_CgaSize ;  /* 0x00000000000579c3 */ /* 0x000ee40000008a00 */
[----:B---3--:R-:W-:-:S12]  /*0350*/  UIMAD UR5, UR5, -0xa0, URZ ;  /* 0xffffff60050578a4 */ /* 0x008fd8000f8e02ff */
[----:B------:R-:W3:Y:S01]  /*0360*/  LDCU UR5, c[0x0][UR5+0x2b0] ;  /* 0x00005600050577ac */ /* 0x000ee20008000800 */
[----:B------:R-:W4:Y:S01]  /*0370*/  S2R R31, SR_CgaCtaId ;  /* 0x00000000001f7919 */ /* 0x000f220000008800 */
[----:B------:R-:W-:Y:S01]  /*0380*/  SHF.R.U32.HI R38, RZ, 0x5, R39 ;  /* 0x00000005ff267819 */ /* 0x000fe20000011627 */
[----:B------:R-:W5:Y:S01]  /*0390*/  S2UR UR4, SR_CTAID.X ;  /* 0x00000000000479c3 */ /* 0x000f620000002500 */
[----:B-12---:R-:W-:Y:S01]  /*03a0*/  VIADD R0, R17, 0xff ;  /* 0x000000ff11007836 */ /* 0x006fe20000000000 */
[----:B------:R-:W-:Y:S02]  /*03b0*/  IABS R13, R16 ;  /* 0x00000010000d7213 */ /* 0x000fe40000000000 */
[----:B------:R-:W-:Y:S02]  /*03c0*/  IABS R28, R17 ;  /* 0x00000011001c7213 */ /* 0x000fe40000000000 */
[----:B------:R-:W-:Y:S02]  /*03d0*/  SHF.R.S32.HI R3, RZ, 0x1f, R0 ;  /* 0x0000001fff037819 */ /* 0x000fe40000011400 */
[----:B-----5:R-:W-:Y:S01]  /*03e0*/  I2FP.F32.U32 R5, UR4 ;  /* 0x0000000400057c45 */ /* 0x020fe20008201000 */
[----:B------:R-:W1:Y:S01]  /*03f0*/  S2UR UR4, SR_CgaCtaId ;  /* 0x00000000000479c3 */ /* 0x000e620000008800 */
[----:B------:R-:W-:-:S03]  /*0400*/  LEA.HI R3, R3, R0, RZ, 0x8 ;  /* 0x0000000003037211 */ /* 0x000fc600078f40ff */
[----:B---3--:R-:W-:Y:S01]  /*0410*/  FMUL R5, R5, UR5 ;  /* 0x0000000505057c20 */ /* 0x008fe20008400000 */
[----:B------:R-:W-:-:S05]  /*0420*/  SHF.R.S32.HI R3, RZ, 0x8, R3 ;  /* 0x00000008ff037819 */ /* 0x000fca0000011403 */
[----:B------:R-:W-:Y:S01]  /*0430*/  IMAD.SHL.U32 R4, R3, 0x8, RZ ;  /* 0x0000000803047824 */ /* 0x000fe200078e00ff */
[----:B------:R-:W-:Y:S04]  /*0440*/  F2I.U32.TRUNC.NTZ R5, R5 ;  /* 0x0000000500057305 */ /* 0x000fe8000020f000 */
[----:B------:R-:W-:-:S04]  /*0450*/  IABS R7, R4 ;  /* 0x0000000400077213 */ /* 0x000fc80000000000 */
[----:B------:R-:W2:Y:S08]  /*0460*/  I2F.RP R0, R7 ;  /* 0x0000000700007306 */ /* 0x000eb00000209400 */
[----:B--2---:R-:W2:Y:S02]  /*0470*/  MUFU.RCP R0, R0 ;  /* 0x0000000000007308 */ /* 0x004ea40000001000 */
[----:B--2---:R-:W-:Y:S01]  /*0480*/  VIADD R2, R0, 0xffffffe ;  /* 0x0ffffffe00027836 */ /* 0x004fe20000000000 */
[----:B------:R-:W-:-:S05]  /*0490*/  IABS R0, R5 ;  /* 0x0000000500007213 */ /* 0x000fca0000000000 */
[----:B------:R2:W3:Y:S02]  /*04a0*/  F2I.FTZ.U32.TRUNC.NTZ R3, R2 ;  /* 0x0000000200037305 */ /* 0x0004e4000021f000 */
[----:B--2---:R-:W-:Y:S02]  /*04b0*/  IMAD.MOV.U32 R2, RZ, RZ, RZ ;  /* 0x000000ffff027224 */ /* 0x004fe400078e00ff */
[----:B---3--:R-:W-:-:S04]  /*04c0*/  IMAD.MOV R6, RZ, RZ, -R3 ;  /* 0x000000ffff067224 */ /* 0x008fc800078e0a03 */
[----:B------:R-:W-:Y:S01]  /*04d0*/  IMAD R9, R6, R7, RZ ;  /* 0x0000000706097224 */ /* 0x000fe200078e02ff */
[----:B------:R-:W-:-:S03]  /*04e0*/  IABS R6, R4 ;  /* 0x0000000400067213 */ /* 0x000fc60000000000 */
[----:B------:R-:W-:-:S04]  /*04f0*/  IMAD.HI.U32 R3, R3, R9, R2 ;  /* 0x0000000903037227 */ /* 0x000fc800078e0002 */
[----:B------:R-:W-:Y:S02]  /*0500*/  IMAD.MOV R2, RZ, RZ, -R6 ;  /* 0x000000ffff027224 */ /* 0x000fe400078e0a06 */
[----:B------:R-:W-:-:S04]  /*0510*/  IMAD.HI.U32 R3, R3, R0, RZ ;  /* 0x0000000003037227 */ /* 0x000fc800078e00ff */
[----:B------:R-:W-:Y:S01]  /*0520*/  IMAD R0, R3, R2, R0 ;  /* 0x0000000203007224 */ /* 0x000fe200078e0200 */
[----:B------:R-:W-:Y:S04]  /*0530*/  BAR.SYNC.DEFER_BLOCKING 0x0 ;  /* 0x0000000000007b1d */ /* 0x000fe80000010000 */
[----:B------:R-:W-:-:S13]  /*0540*/  ISETP.GT.U32.AND P2, PT, R7, R0, PT ;  /* 0x000000000700720c */ /* 0x000fda0003f44070 */
[----:B------:R-:W-:Y:S02]  /*0550*/  @!P2 IMAD.IADD R0, R0, 0x1, -R7 ;  /* 0x000000010000a824 */ /* 0x000fe400078e0a07 */
[----:B------:R-:W-:Y:S01]  /*0560*/  @!P2 VIADD R3, R3, 0x1 ;  /* 0x000000010303a836 */ /* 0x000fe20000000000 */
[----:B------:R-:W-:Y:S02]  /*0570*/  ISETP.NE.AND P2, PT, R4, RZ, PT ;  /* 0x000000ff0400720c */ /* 0x000fe40003f45270 */
[----:B------:R-:W-:Y:S02]  /*0580*/  ISETP.GE.U32.AND P0, PT, R0, R7, PT ;  /* 0x000000070000720c */ /* 0x000fe40003f06070 */
[----:B------:R-:W-:-:S04]  /*0590*/  LOP3.LUT R0, R5, R4, RZ, 0x3c, !PT ;  /* 0x0000000405007212 */ /* 0x000fc800078e3cff */
[----:B------:R-:W-:Y:S01]  /*05a0*/  ISETP.GE.AND P3, PT, R0, RZ, PT ;  /* 0x000000ff0000720c */ /* 0x000fe20003f66270 */
[----:B------:R-:W-:-:S06]  /*05b0*/  VIADD R0, R16, 0x7f ;  /* 0x0000007f10007836 */ /* 0x000fcc0000000000 */
[----:B------:R-:W-:-:S04]  /*05c0*/  @P0 VIADD R3, R3, 0x1 ;  /* 0x0000000103030836 */ /* 0x000fc80000000000 */
[----:B------:R-:W-:Y:S01]  /*05d0*/  IMAD.MOV.U32 R2, RZ, RZ, R3 ;  /* 0x000000ffff027224 */ /* 0x000fe200078e0003 */
[----:B------:R-:W-:-:S03]  /*05e0*/  SHF.R.S32.HI R3, RZ, 0x1f, R0 ;  /* 0x0000001fff037819 */ /* 0x000fc60000011400 */
[----:B------:R-:W-:Y:S01]  /*05f0*/  @!P3 IMAD.MOV R2, RZ, RZ, -R2 ;  /* 0x000000ffff02b224 */ /* 0x000fe200078e0a02 */
[----:B------:R-:W-:Y:S02]  /*0600*/  @!P2 LOP3.LUT R2, RZ, R4, RZ, 0x33, !PT ;  /* 0x00000004ff02a212 */ /* 0x000fe400078e33ff */
[----:B------:R-:W-:-:S03]  /*0610*/  LEA.HI R3, R3, R0, RZ, 0x7 ;  /* 0x0000000003037211 */ /* 0x000fc600078f38ff */
[----:B------:R-:W-:Y:S02]  /*0620*/  IMAD.SHL.U32 R8, R2, 0x8, RZ ;  /* 0x0000000802087824 */ /* 0x000fe400078e00ff */
[----:B------:R-:W-:-:S03]  /*0630*/  IMAD.MOV R2, RZ, RZ, -R2 ;  /* 0x000000ffff027224 */ /* 0x000fc600078e0a02 */
[----:B------:R-:W-:Y:S01]  /*0640*/  LEA.HI.SX32 R3, R3, -R8, 0x19 ;  /* 0x8000000803037211 */ /* 0x000fe200078fcaff */
[----:B------:R-:W-:-:S03]  /*0650*/  IMAD R10, R4, R2, R5 ;  /* 0x00000002040a7224 */ /* 0x000fc600078e0205 */
[----:B------:R-:W-:Y:S02]  /*0660*/  VIMNMX R11, PT, PT, R3, 0x8, PT ;  /* 0x00000008030b7848 */ /* 0x000fe40003fe0100 */
[----:B------:R-:W-:Y:S02]  /*0670*/  IABS R9, R10 ;  /* 0x0000000a00097213 */ /* 0x000fe40000000000 */
[-C--:B------:R-:W-:Y:S02]  /*0680*/  IABS R7, R11.reuse ;  /* 0x0000000b00077213 */ /* 0x080fe40000000000 */
[----:B------:R-:W-:Y:S02]  /*0690*/  IABS R4, R11 ;  /* 0x0000000b00047213 */ /* 0x000fe40000000000 */
[----:B------:R-:W2:Y:S08]  /*06a0*/  I2F.RP R0, R7 ;  /* 0x0000000700007306 */ /* 0x000eb00000209400 */
[----:B--2---:R-:W2:Y:S02]  /*06b0*/  MUFU.RCP R0, R0 ;  /* 0x0000000000007308 */ /* 0x004ea40000001000 */
[----:B--2---:R-:W-:-:S02]  /*06c0*/  VIADD R3, R0, 0xffffffe ;  /* 0x0ffffffe00037836 */ /* 0x004fc40000000000 */
[----:B------:R-:W-:-:S04]  /*06d0*/  IMAD.MOV R0, RZ, RZ, -R4 ;  /* 0x000000ffff007224 */ /* 0x000fc800078e0a04 */
[----:B------:R-:W2:Y:S02]  /*06e0*/  F2I.FTZ.U32.TRUNC.NTZ R3, R3 ;  /* 0x0000000300037305 */ /* 0x000ea4000021f000 */
[----:B--2---:R-:W-:-:S04]  /*06f0*/  IMAD.MOV R6, RZ, RZ, -R3 ;  /* 0x000000ffff067224 */ /* 0x004fc800078e0a03 */
[----:B------:R-:W-:Y:S02]  /*0700*/  IMAD.MOV.U32 R2, RZ, RZ, R6 ;  /* 0x000000ffff027224 */ /* 0x000fe400078e0006 */
[----:B------:R-:W2:Y:S02]  /*0710*/  I2F.RP R6, R28 ;  /* 0x0000001c00067306 */ /* 0x000ea40000209400 */
[----:B------:R-:W-:Y:S02]  /*0720*/  IMAD R5, R2, R7, RZ ;  /* 0x0000000702057224 */ /* 0x000fe400078e02ff */
[----:B------:R-:W-:-:S04]  /*0730*/  IMAD.MOV.U32 R2, RZ, RZ, RZ ;  /* 0x000000ffff027224 */ /* 0x000fc800078e00ff */
[----:B------:R-:W-:Y:S02]  /*0740*/  IMAD.HI.U32 R2, R3, R5, R2 ;  /* 0x0000000503027227 */ /* 0x000fe400078e0002 */
[----:B------:R-:W3:Y:S04]  /*0750*/  I2F.RP R3, R13 ;  /* 0x0000000d00037306 */ /* 0x000ee80000209400 */
[----:B------:R-:W-:-:S04]  /*0760*/  IMAD.HI.U32 R2, R2, R9, RZ ;  /* 0x0000000902027227 */ /* 0x000fc800078e00ff */
[----:B------:R-:W-:Y:S01]  /*0770*/  IMAD R0, R2, R0, R9 ;  /* 0x0000000002007224 */ /* 0x000fe200078e0209 */
[----:B--2---:R-:W2:Y:S01]  /*0780*/  MUFU.RCP R6, R6 ;  /* 0x0000000600067308 */ /* 0x004ea20000001000 */
[----:B----4-:R-:W-:-:S03]  /*0790*/  IMAD R9, R31, 0x40, R38 ;  /* 0x000000401f097824 */ /* 0x010fc600078e0226 */
[----:B------:R-:W-:-:S04]  /*07a0*/  ISETP.GT.U32.AND P2, PT, R7, R0, PT ;  /* 0x000000000700720c */ /* 0x000fc80003f44070 */
[----:B---3--:R-:W3:Y:S09]  /*07b0*/  MUFU.RCP R3, R3 ;  /* 0x0000000300037308 */ /* 0x008ef20000001000 */
[----:B------:R-:W-:Y:S02]  /*07c0*/  @!P2 IMAD.IADD R0, R0, 0x1, -R7 ;  /* 0x000000010000a824 */ /* 0x000fe400078e0a07 */
[----:B------:R-:W-:Y:S01]  /*07d0*/  @!P2 VIADD R2, R2, 0x1 ;  /* 0x000000010202a836 */ /* 0x000fe20000000000 */
[----:B------:R-:W-:-:S02]  /*07e0*/  ISETP.NE.AND P2, PT, R11, RZ, PT ;  /* 0x000000ff0b00720c */ /* 0x000fc40003f45270 */
[----:B------:R-:W-:Y:S01]  /*07f0*/  ISETP.GE.U32.AND P0, PT, R0, R7, PT ;  /* 0x000000070000720c */ /* 0x000fe20003f06070 */
[----:B--2---:R-:W-:Y:S01]  /*0800*/  VIADD R7, R6, 0xffffffe ;  /* 0x0ffffffe06077836 */ /* 0x004fe20000000000 */
[----:B------:R-:W-:Y:S01]  /*0810*/  LOP3.LUT R0, R10, R11, RZ, 0x3c, !PT ;  /* 0x0000000b0a007212 */ /* 0x000fe200078e3cff */
[----:B---3--:R-:W-:Y:S01]  /*0820*/  VIADD R4, R3, 0xffffffe ;  /* 0x0ffffffe03047836 */ /* 0x008fe20000000000 */
[----:B------:R-:W-:Y:S02]  /*0830*/  LOP3.LUT R3, R39, 0x7f, RZ, 0xc0, !PT ;  /* 0x0000007f27037812 */ /* 0x000fe400078ec0ff */
[----:B------:R-:W-:Y:S01]  /*0840*/  ISETP.GE.AND P3, PT, R0, RZ, PT ;  /* 0x000000ff0000720c */ /* 0x000fe20003f66270 */
[----:B------:R2:W3:Y:S06]  /*0850*/  F2I.FTZ.U32.TRUNC.NTZ R5, R4 ;  /* 0x0000000400057305 */ /* 0x0004ec000021f000 */
[----:B------:R-:W-:-:S02]  /*0860*/  @P0 VIADD R2, R2, 0x1 ;  /* 0x0000000102020836 */ /* 0x000fc40000000000 */
[----:B------:R-:W4:Y:S01]  /*0870*/  F2I.FTZ.U32.TRUNC.NTZ R7, R7 ;  /* 0x0000000700077305 */ /* 0x000f22000021f000 */
[----:B--2---:R-:W-:Y:S02]  /*0880*/  IMAD.MOV.U32 R4, RZ, RZ, RZ ;  /* 0x000000ffff047224 */ /* 0x004fe400078e00ff */
[----:B------:R-:W-:-:S04]  /*0890*/  IMAD.MOV.U32 R12, RZ, RZ, R2 ;  /* 0x000000ffff0c7224 */ /* 0x000fc800078e0002 */
[----:B------:R-:W-:Y:S01]  /*08a0*/  @!P3 IMAD.MOV R12, RZ, RZ, -R12 ;  /* 0x000000ffff0cb224 */ /* 0x000fe200078e0a0c */
[----:B------:R-:W-:Y:S01]  /*08b0*/  @!P2 LOP3.LUT R12, RZ, R11, RZ, 0x33, !PT ;  /* 0x0000000bff0ca212 */ /* 0x000fe200078e33ff */
[----:B---3--:R-:W-:-:S04]  /*08c0*/  IMAD.MOV R6, RZ, RZ, -R5 ;  /* 0x000000ffff067224 */ /* 0x008fc800078e0a05 */
[----:B------:R-:W-:Y:S02]  /*08d0*/  IMAD.MOV R0, RZ, RZ, -R12 ;  /* 0x000000ffff007224 */ /* 0x000fe400078e0a0c */
[----:B----4-:R-:W-:Y:S02]  /*08e0*/  IMAD.MOV R15, RZ, RZ, -R7 ;  /* 0x000000ffff0f7224 */ /* 0x010fe400078e0a07 */
[----:B------:R-:W-:Y:S02]  /*08f0*/  IMAD R0, R11, R0, R10 ;  /* 0x000000000b007224 */ /* 0x000fe400078e020a */
[----:B------:R-:W-:Y:S02]  /*0900*/  IMAD R11, R6, R13, RZ ;  /* 0x0000000d060b7224 */ /* 0x000fe400078e02ff */
[----:B------:R-:W-:Y:S02]  /*0910*/  IMAD.IADD R0, R8, 0x1, R0 ;  /* 0x0000000108007824 */ /* 0x000fe400078e0200 */
[----:B------:R-:W-:-:S04]  /*0920*/  IMAD.HI.U32 R4, R5, R11, R4 ;  /* 0x0000000b05047227 */ /* 0x000fc800078e0004 */
[----:B------:R-:W-:Y:S02]  /*0930*/  IMAD R2, R0, 0x80, R3 ;  /* 0x0000008000027824 */ /* 0x000fe400078e0203 */
[----:B------:R-:W-:Y:S02]  /*0940*/  IMAD.SHL.U32 R0, R12, 0x100, RZ ;  /* 0x000001000c007824 */ /* 0x000fe400078e00ff */
[----:B------:R-:W-:Y:S01]  /*0950*/  IMAD R11, R15, R28, RZ ;  /* 0x0000001c0f0b7224 */ /* 0x000fe200078e02ff */
[----:B------:R-:W-:Y:S02]  /*0960*/  IABS R6, R2 ;  /* 0x0000000200067213 */ /* 0x000fe40000000000 */
[----:B------:R-:W-:-:S03]  /*0970*/  LOP3.LUT R9, R0, 0xc3, R9, 0xf8, !PT ;  /* 0x000000c300097812 */ /* 0x000fc600078ef809 */
[----:B------:R-:W-:Y:S01]  /*0980*/  IMAD.MOV.U32 R5, RZ, RZ, R6 ;  /* 0x000000ffff057224 */ /* 0x000fe200078e0006 */
[----:B------:R-:W-:Y:S01]  /*0990*/  IABS R8, R9 ;  /* 0x0000000900087213 */ /* 0x000fe20000000000 */
[----:B------:R-:W-:Y:S01]  /*09a0*/  IMAD.MOV.U32 R6, RZ, RZ, RZ ;  /* 0x000000ffff067224 */ /* 0x000fe200078e00ff */
[C---:B------:R-:W-:Y:S01]  /*09b0*/  LOP3.LUT R21, R9.reuse, 0x3c, RZ, 0xfc, !PT ;  /* 0x0000003c09157812 */ /* 0x040fe200078efcff */
[----:B------:R-:W-:Y:S01]  /*09c0*/  IMAD.HI.U32 R4, R4, R5, RZ ;  /* 0x0000000504047227 */ /* 0x000fe200078e00ff */
[----:B------:R-:W-:Y:S02]  /*09d0*/  LOP3.LUT R18, R9, 0x4, RZ, 0xfc, !PT ;  /* 0x0000000409127812 */ /* 0x000fe400078efcff */
[----:B------:R-:W-:Y:S01]  /*09e0*/  IABS R15, R21 ;  /* 0x00000015000f7213 */ /* 0x000fe20000000000 */
[----:B------:R-:W-:Y:S01]  /*09f0*/  IMAD.HI.U32 R7, R7, R11, R6 ;  /* 0x0000000b07077227 */ /* 0x000fe200078e0006 */
[----:B------:R-:W-:Y:S02]  /*0a00*/  LOP3.LUT R19, R9, 0x8, RZ, 0xfc, !PT ;  /* 0x0000000809137812 */ /* 0x000fe400078efcff */
[----:B------:R-:W-:Y:S01]  /*0a10*/  IABS R10, R18 ;  /* 0x00000012000a7213 */ /* 0x000fe20000000000 */
[----:B------:R-:W-:Y:S01]  /*0a20*/  IMAD.MOV R6, RZ, RZ, -R4 ;  /* 0x000000ffff067224 */ /* 0x000fe200078e0a04 */
[----:B------:R-:W-:Y:S01]  /*0a30*/  IABS R12, R19 ;  /* 0x00000013000c7213 */ /* 0x000fe20000000000 */
[----:B------:R-:W-:Y:S01]  /*0a40*/  IMAD.HI.U32 R4, R7, R8, RZ ;  /* 0x0000000807047227 */ /* 0x000fe200078e00ff */
[----:B------:R-:W-:-:S02]  /*0a50*/  LOP3.LUT R20, R9, 0x10, RZ, 0xfc, !PT ;  /* 0x0000001009147812 */ /* 0x000fc400078efcff */
[----:B------:R-:W-:Y:S01]  /*0a60*/  LOP3.LUT R24, R9, 0x14, RZ, 0xfc, !PT ;  /* 0x0000001409187812 */ /* 0x000fe200078efcff */
[----:B------:R-:W-:Y:S01]  /*0a70*/  IMAD R6, R13, R6, R5 ;  /* 0x000000060d067224 */ /* 0x000fe200078e0205 */
[C---:B------:R-:W-:Y:S01]  /*0a80*/  LOP3.LUT R25, R9.reuse, 0x18, RZ, 0xfc, !PT ;  /* 0x0000001809197812 */ /* 0x040fe200078efcff */
[----:B------:R-:W-:Y:S01]  /*0a90*/  IMAD.MOV R11, RZ, RZ, -R4 ;  /* 0x000000ffff0b7224 */ /* 0x000fe200078e0a04 */
[----:B------:R-:W-:Y:S01]  /*0aa0*/  LOP3.LUT R29, R9, 0x1c, RZ, 0xfc, !PT ;  /* 0x0000001c091d7812 */ /* 0x000fe200078efcff */
[----:B------:R-:W-:Y:S01]  /*0ab0*/  IMAD.HI.U32 R5, R7, R15, RZ ;  /* 0x0000000f07057227 */ /* 0x000fe200078e00ff */
[----:B------:R-:W-:Y:S02]  /*0ac0*/  ISETP.GT.U32.AND P0, PT, R13, R6, PT ;  /* 0x000000060d00720c */ /* 0x000fe40003f04070 */
[C---:B------:R-:W-:Y:S01]  /*0ad0*/  LOP3.LUT R30, R9.reuse, 0x20, RZ, 0xfc, !PT ;  /* 0x00000020091e7812 */ /* 0x040fe200078efcff */
[C---:B------:R-:W-:Y:S01]  /*0ae0*/  IMAD R4, R28.reuse, R11, R8 ;  /* 0x0000000b1c047224 */ /* 0x040fe200078e0208 */
[----:B------:R-:W-:Y:S01]  /*0af0*/  LOP3.LUT R32, R9, 0x24, RZ, 0xfc, !PT ;  /* 0x0000002409207812 */ /* 0x000fe200078efcff */
[----:B------:R-:W-:Y:S01]  /*0b00*/  IMAD.MOV R14, RZ, RZ, -R5 ;  /* 0x000000ffff0e7224 */ /* 0x000fe200078e0a05 */
[----:B------:R-:W-:Y:S01]  /*0b10*/  IABS R22, R30 ;  /* 0x0000001e00167213 */ /* 0x000fe20000000000 */
[----:B------:R-:W-:Y:S01]  /*0b20*/  IMAD.HI.U32 R5, R7, R10, RZ ;  /* 0x0000000a07057227 */ /* 0x000fe200078e00ff */
[----:B------:R-:W-:-:S02]  /*0b30*/  ISETP.GT.U32.AND P3, PT, R28, R4, PT ;  /* 0x000000041c00720c */ /* 0x000fc40003f64070 */
[----:B------:R-:W-:Y:S01]  /*0b40*/  IABS R23, R32 ;  /* 0x0000002000177213 */ /* 0x000fe20000000000 */
[----:B------:R-:W-:Y:S01]  /*0b50*/  IMAD.HI.U32 R8, R7, R12, RZ ;  /* 0x0000000c07087227 */ /* 0x000fe200078e00ff */
[C---:B------:R-:W-:Y:S02]  /*0b60*/  LOP3.LUT R33, R9.reuse, 0x28, RZ, 0xfc, !PT ;  /* 0x0000002809217812 */ /* 0x040fe400078efcff */
[C---:B------:R-:W-:Y:S01]  /*0b70*/  LOP3.LUT R34, R9.reuse, 0x2c, RZ, 0xfc, !PT ;  /* 0x0000002c09227812 */ /* 0x040fe200078efcff */
[----:B------:R-:W-:Y:S01]  /*0b80*/  IMAD.MOV R5, RZ, RZ, -R5 ;  /* 0x000000ffff057224 */ /* 0x000fe200078e0a05 */
[C---:B------:R-:W-:Y:S01]  /*0b90*/  LOP3.LUT R35, R9.reuse, 0x30, RZ, 0xfc, !PT ;  /* 0x0000003009237812 */ /* 0x040fe200078efcff */
[----:B------:R-:W-:Y:S01]  /*0ba0*/  IMAD.MOV R11, RZ, RZ, -R8 ;  /* 0x000000ffff0b7224 */ /* 0x000fe200078e0a08 */
[C---:B------:R-:W-:Y:S01]  /*0bb0*/  LOP3.LUT R36, R9.reuse, 0x34, RZ, 0xfc, !PT ;  /* 0x0000003409247812 */ /* 0x040fe200078efcff */
[C---:B------:R-:W-:Y:S01]  /*0bc0*/  IMAD R5, R28.reuse, R5, R10 ;  /* 0x000000051c057224 */ /* 0x040fe200078e020a */
[----:B------:R-:W-:Y:S01]  /*0bd0*/  LOP3.LUT R10, R9, 0xc, RZ, 0xfc, !PT ;  /* 0x0000000c090a7812 */ /* 0x000fe200078efcff */
[C---:B------:R-:W-:Y:S01]  /*0be0*/  IMAD R11, R28.reuse, R11, R12 ;  /* 0x0000000b1c0b7224 */ /* 0x040fe200078e020c */
[----:B------:R-:W-:Y:S01]  /*0bf0*/  IABS R27, R36 ;  /* 0x00000024001b7213 */ /* 0x000fe20000000000 */
[C---:B------:R-:W-:Y:S01]  /*0c00*/  IMAD R15, R28.reuse, R14, R15 ;  /* 0x0000000e1c0f7224 */ /* 0x040fe200078e020f */
[----:B------:R-:W-:Y:S01]  /*0c10*/  ISETP.GT.U32.AND P5, PT, R28, R5, PT ;  /* 0x000000051c00720c */ /* 0x000fe20003fa4070 */
[----:B------:R-:W-:Y:S01]  /*0c20*/  @!P3 IMAD.IADD R4, R4, 0x1, -R28 ;  /* 0x000000010404b824 */ /* 0x000fe200078e0a1c */
[----:B------:R-:W-:Y:S01]  /*0c30*/  ISETP.GT.U32.AND P3, PT, R28, R11, PT ;  /* 0x0000000b1c00720c */ /* 0x000fe20003f64070 */
[----:B------:R-:W-:Y:S01]  /*0c40*/  @!P0 IMAD.IADD R6, R6, 0x1, -R13 ;  /* 0x0000000106068824 */ /* 0x000fe200078e0a0d */
[----:B------:R-:W-:-:S02]  /*0c50*/  ISETP.GT.U32.AND P4, PT, R28, R15, PT ;  /* 0x0000000f1c00720c */ /* 0x000fc40003f84070 */
[----:B------:R-:W-:Y:S02]  /*0c60*/  ISETP.GT.U32.AND P6, PT, R28, R4, PT ;  /* 0x000000041c00720c */ /* 0x000fe40003fc4070 */
[----:B------:R-:W-:Y:S02]  /*0c70*/  ISETP.GT.U32.AND P2, PT, R13, R6, PT ;  /* 0x000000060d00720c */ /* 0x000fe40003f44070 */
[----:B------:R-:W-:Y:S02]  /*0c80*/  IABS R12, R10 ;  /* 0x0000000a000c7213 */ /* 0x000fe40000000000 */
[----:B------:R-:W-:Y:S01]  /*0c90*/  MOV R14, 0x400 ;  /* 0x00000400000e7802 */ /* 0x000fe20000000f00 */
[--C-:B------:R-:W-:Y:S01]  /*0ca0*/  @!P5 IMAD.IADD R5, R5, 0x1, -R28.reuse ;  /* 0x000000010505d824 */ /* 0x100fe200078e0a1c */
[----:B------:R-:W-:Y:S01]  /*0cb0*/  ISETP.GE.AND P5, PT, R9, RZ, PT ;  /* 0x000000ff0900720c */ /* 0x000fe20003fa6270 */
[----:B------:R-:W-:Y:S01]  /*0cc0*/  @!P3 IMAD.IADD R11, R11, 0x1, -R28 ;  /* 0x000000010b0bb824 */ /* 0x000fe200078e0a1c */
[----:B------:R-:W-:Y:S01]  /*0cd0*/  R2UR UR11, R14 ;  /* 0x000000000e0b72ca */ /* 0x000fe200000e0000 */
[----:B------:R-:W-:Y:S01]  /*0ce0*/  IMAD.HI.U32 R8, R7, R12, RZ ;  /* 0x0000000c07087227 */ /* 0x000fe200078e00ff */
[----:B------:R-:W-:-:S02]  /*0cf0*/  ISETP.GT.U32.AND P3, PT, R28, R5, PT ;  /* 0x000000051c00720c */ /* 0x000fc40003f64070 */
[----:B------:R-:W-:Y:S01]  /*0d00*/  IABS R14, R20 ;  /* 0x00000014000e7213 */ /* 0x000fe20000000000 */
[--C-:B------:R-:W-:Y:S01]  /*0d10*/  @!P4 IMAD.IADD R15, R15, 0x1, -R28.reuse ;  /* 0x000000010f0fc824 */ /* 0x100fe200078e0a1c */
[----:B------:R-:W-:Y:S01]  /*0d20*/  ISETP.GE.AND P4, PT, R18, RZ, PT ;  /* 0x000000ff1200720c */ /* 0x000fe20003f86270 */
[----:B------:R-:W-:Y:S01]  /*0d30*/  @!P6 IMAD.IADD R4, R4, 0x1, -R28 ;  /* 0x000000010404e824 */ /* 0x000fe200078e0a1c */
[----:B------:R-:W-:Y:S01]  /*0d40*/  ISETP.GT.U32.AND P6, PT, R28, R11, PT ;  /* 0x0000000b1c00720c */ /* 0x000fe20003fc4070 */
[----:B------:R-:W-:Y:S01]  /*0d50*/  @!P2 IMAD.IADD R6, R6, 0x1, -R13 ;  /* 0x000000010606a824 */ /* 0x000fe200078e0a0d */
[C---:B------:R-:W-:Y:S01]  /*0d60*/  ISETP.GT.U32.AND P0, PT, R28.reuse, R15, PT ;  /* 0x0000000f1c00720c */ /* 0x040fe20003f04070 */
[----:B------:R-:W-:Y:S01]  /*0d70*/  IMAD.MOV R13, RZ, RZ, -R8 ;  /* 0x000000ffff0d7224 */ /* 0x000fe200078e0a08 */
[----:B------:R-:W-:Y:S01]  /*0d80*/  ISETP.GE.AND P2, PT, R19, RZ, PT ;  /* 0x000000ff1300720c */ /* 0x000fe20003f46270 */
[----:B------:R-:W-:Y:S01]  /*0d90*/  IMAD.MOV.U32 R8, RZ, RZ, R4 ;  /* 0x000000ffff087224 */ /* 0x000fe200078e0004 */
[----:B-1----:R-:W-:Y:S01]  /*0da0*/  ULEA UR11, UR4, UR11, 0x18 ;  /* 0x0000000b040b7291 */ /* 0x002fe2000f8ec0ff */
[----:B------:R-:W-:Y:S01]  /*0db0*/  IMAD R4, R28, R13, R12 ;  /* 0x0000000d1c047224 */ /* 0x000fe200078e020c */
[----:B------:R-:W-:Y:S01]  /*0dc0*/  IABS R12, R24 ;  /* 0x00000018000c7213 */ /* 0x000fe20000000000 */
[----:B------:R-:W-:-:S02]  /*0dd0*/  @!P3 IMAD.IADD R5, R5, 0x1, -R28 ;  /* 0x000000010505b824 */ /* 0x000fc400078e0a1c */
[----:B------:R-:W-:Y:S01]  /*0de0*/  @!P5 IMAD.MOV R8, RZ, RZ, -R8 ;  /* 0x000000ffff08d224 */ /* 0x000fe200078e0a08 */
[----:B------:R-:W-:Y:S01]  /*0df0*/  ISETP.GT.U32.AND P3, PT, R28, R4, PT ;  /* 0x000000041c00720c */ /* 0x000fe20003f64070 */
[--C-:B------:R-:W-:Y:S01]  /*0e00*/  @!P6 IMAD.IADD R11, R11, 0x1, -R28.reuse ;  /* 0x000000010b0be824 */ /* 0x100fe200078e0a1c */
[----:B------:R-:W-:Y:S01]  /*0e10*/  ISETP.GE.AND P6, PT, R21, RZ, PT ;  /* 0x000000ff1500720c */ /* 0x000fe20003fc6270 */
[----:B------:R-:W-:Y:S01]  /*0e20*/  @!P0 IMAD.IADD R15, R15, 0x1, -R28 ;  /* 0x000000010f0f8824 */ /* 0x000fe200078e0a1c */
[----:B------:R-:W-:Y:S01]  /*0e30*/  ISETP.GE.AND P0, PT, R10, RZ, PT ;  /* 0x000000ff0a00720c */ /* 0x000fe20003f06270 */
[C---:B------:R-:W-:Y:S01]  /*0e40*/  IMAD.HI.U32 R10, R7.reuse, R14, RZ ;  /* 0x0000000e070a7227 */ /* 0x040fe200078e00ff */
[----:B------:R-:W-:Y:S02]  /*0e50*/  ISETP.GE.AND P5, PT, R20, RZ, PT ;  /* 0x000000ff1400720c */ /* 0x000fe40003fa6270 */
[----:B------:R-:W-:Y:S01]  /*0e60*/  IABS R20, R25 ;  /* 0x0000001900147213 */ /* 0x000fe20000000000 */
[----:B------:R-:W-:Y:S01]  /*0e70*/  IMAD.MOV R13, RZ, RZ, -R10 ;  /* 0x000000ffff0d7224 */ /* 0x000fe200078e0a0a */
[----:B------:R-:W-:Y:S01]  /*0e80*/  IABS R21, R29 ;  /* 0x0000001d00157213 */ /* 0x000fe20000000000 */
[----:B------:R-:W-:-:S04]  /*0e90*/  IMAD.HI.U32 R10, R7, R12, RZ ;  /* 0x0000000c070a7227 */ /* 0x000fc800078e00ff */
[----:B------:R-:W-:Y:S02]  /*0ea0*/  @!P3 IMAD.IADD R4, R4, 0x1, -R28 ;  /* 0x000000010404b824 */ /* 0x000fe400078e0a1c */
[----:B------:R-:W-:Y:S02]  /*0eb0*/  IMAD.MOV.U32 R26, RZ, RZ, R15 ;  /* 0x000000ffff1a7224 */ /* 0x000fe400078e000f */
[----:B------:R-:W-:Y:S02]  /*0ec0*/  IMAD.MOV R19, RZ, RZ, -R10 ;  /* 0x000000ffff137224 */ /* 0x000fe400078e0a0a */
[----:B------:R-:W-:Y:S01]  /*0ed0*/  @!P6 IMAD.MOV R26, RZ, RZ, -R26 ;  /* 0x000000ffff1ae224 */ /* 0x000fe200078e0a1a */
[----:B------:R-:W-:Y:S01]  /*0ee0*/  ISETP.GT.U32.AND P6, PT, R28, R4, PT ;  /* 0x000000041c00720c */ /* 0x000fe20003fc4070 */
[----:B------:R-:W-:-:S04]  /*0ef0*/  IMAD.HI.U32 R10, R7, R20, RZ ;  /* 0x00000014070a7227 */ /* 0x000fc800078e00ff */
[C---:B------:R-:W-:Y:S02]  /*0f00*/  IMAD R13, R28.reuse, R13, R14 ;  /* 0x0000000d1c0d7224 */ /* 0x040fe400078e020e */
[----:B------:R-:W-:Y:S02]  /*0f10*/  IMAD.MOV R15, RZ, RZ, -R10 ;  /* 0x000000ffff0f7224 */ /* 0x000fe400078e0a0a */
[C---:B------:R-:W-:Y:S01]  /*0f20*/  IMAD R14, R28.reuse, R19, R12 ;  /* 0x000000131c0e7224 */ /* 0x040fe200078e020c */
[C---:B------:R-:W-:Y:S01]  /*0f30*/  ISETP.GT.U32.AND P3, PT, R28.reuse, R13, PT ;  /* 0x0000000d1c00720c */ /* 0x040fe20003f64070 */
[----:B------:R-:W-:Y:S02]  /*0f40*/  IMAD.MOV.U32 R10, RZ, RZ, R5 ;  /* 0x000000ffff0a7224 */ /* 0x000fe400078e0005 */
[C---:B------:R-:W-:Y:S02]  /*0f50*/  IMAD R5, R28.reuse, R15, R20 ;  /* 0x0000000f1c057224 */ /* 0x040fe400078e0214 */
[----:B------:R-:W-:Y:S01]  /*0f60*/  @!P4 IMAD.MOV R10, RZ, RZ, -R10 ;  /* 0x000000ffff0ac224 */ /* 0x000fe200078e0a0a */
[----:B------:R-:W-:Y:S01]  /*0f70*/  ISETP.GT.U32.AND P4, PT, R28, R14, PT ;  /* 0x0000000e1c00720c */ /* 0x000fe20003f84070 */
[----:B------:R-:W-:Y:S01]  /*0f80*/  @!P6 IMAD.IADD R4, R4, 0x1, -R28 ;  /* 0x000000010404e824 */ /* 0x000fe200078e0a1c */
[----:B------:R-:W-:Y:S01]  /*0f90*/  ISETP.GT.U32.AND P6, PT, R28, R5, PT ;  /* 0x000000051c00720c */ /* 0x000fe20003fc4070 */
[----:B------:R-:W-:-:S04]  /*0fa0*/  IMAD.HI.U32 R12, R7, R21, RZ ;  /* 0x00000015070c7227 */ /* 0x000fc800078e00ff */
[----:B------:R-:W-:Y:S02]  /*0fb0*/  IMAD.MOV R12, RZ, RZ, -R12 ;  /* 0x000000ffff0c7224 */ /* 0x000fe400078e0a0c */
[----:B------:R-:W-:-:S04]  /*0fc0*/  IMAD.HI.U32 R18, R7, R22, RZ ;  /* 0x0000001607127227 */ /* 0x000fc800078e00ff */
[----:B------:R-:W-:Y:S02]  /*0fd0*/  IMAD R15, R28, R12, R21 ;  /* 0x0000000c1c0f7224 */ /* 0x000fe400078e0215 */
[--C-:B------:R-:W-:Y:S02]  /*0fe0*/  @!P4 IMAD.IADD R14, R14, 0x1, -R28.reuse ;  /* 0x000000010e0ec824 */ /* 0x100fe400078e0a1c */
[--C-:B------:R-:W-:Y:S01]  /*0ff0*/  @!P6 IMAD.IADD R5, R5, 0x1, -R28.reuse ;  /* 0x000000010505e824 */ /* 0x100fe200078e0a1c */
[C---:B------:R-:W-:Y:S01]  /*1000*/  ISETP.GT.U32.AND P4, PT, R28.reuse, R15, PT ;  /* 0x0000000f1c00720c */ /* 0x040fe20003f84070 */
[----:B------:R-:W-:Y:S01]  /*1010*/  @!P3 IMAD.IADD R13, R13, 0x1, -R28 ;  /* 0x000000010d0db824 */ /* 0x000fe200078e0a1c */
[----:B------:R-:W-:Y:S01]  /*1020*/  ISETP.GT.U32.AND P6, PT, R28, R14, PT ;  /* 0x0000000e1c00720c */ /* 0x000fe20003fc4070 */
[----:B------:R-:W-:-:S03]  /*1030*/  IMAD.HI.U32 R19, R7, R23, RZ ;  /* 0x0000001707137227 */ /* 0x000fc600078e00ff */
[C---:B------:R-:W-:Y:S01]  /*1040*/  ISETP.GT.U32.AND P3, PT, R28.reuse, R13, PT ;  /* 0x0000000d1c00720c */ /* 0x040fe20003f64070 */
[----:B------:R-:W-:Y:S02]  /*1050*/  IMAD.MOV R21, RZ, RZ, -R18 ;  /* 0x000000ffff157224 */ /* 0x000fe400078e0a12 */
[----:B------:R-:W-:Y:S02]  /*1060*/  IMAD.MOV.U32 R12, RZ, RZ, R4 ;  /* 0x000000ffff0c7224 */ /* 0x000fe400078e0004 */
[----:B------:R-:W-:Y:S02]  /*1070*/  IMAD.MOV R20, RZ, RZ, -R19 ;  /* 0x000000ffff147224 */ /* 0x000fe400078e0a13 */
[C---:B------:R-:W-:Y:S01]  /*1080*/  IMAD R19, R28.reuse, R21, R22 ;  /* 0x000000151c137224 */ /* 0x040fe200078e0216 */
[----:B------:R-:W-:Y:S01]  /*1090*/  IABS R21, R33 ;  /* 0x0000002100157213 */ /* 0x000fe20000000000 */
[----:B------:R-:W-:Y:S01]  /*10a0*/  @!P0 IMAD.MOV R12, RZ, RZ, -R12 ;  /* 0x000000ffff0c8224 */ /* 0x000fe200078e0a0c */
[----:B------:R-:W-:Y:S01]  /*10b0*/  ISETP.GT.U32.AND P0, PT, R28, R5, PT ;  /* 0x000000051c00720c */ /* 0x000fe20003f04070 */
[----:B------:R-:W-:-:S02]  /*10c0*/  @!P4 IMAD.IADD R15, R15, 0x1, -R28 ;  /* 0x000000010f0fc824 */ /* 0x000fc400078e0a1c */
[----:B------:R-:W-:Y:S01]  /*10d0*/  @!P6 IMAD.IADD R14, R14, 0x1, -R28 ;  /* 0x000000010e0ee824 */ /* 0x000fe200078e0a1c */
[C---:B------:R-:W-:Y:S01]  /*10e0*/  ISETP.GT.U32.AND P6, PT, R28.reuse, R19, PT ;  /* 0x000000131c00720c */ /* 0x040fe20003fc4070 */
[----:B------:R-:W-:Y:S01]  /*10f0*/  IMAD.HI.U32 R4, R7, R21, RZ ;  /* 0x0000001507047227 */ /* 0x000fe200078e00ff */
[----:B------:R-:W-:-:S03]  /*1100*/  ISETP.GT.U32.AND P4, PT, R28, R15, PT ;  /* 0x0000000f1c00720c */ /* 0x000fc60003f84070 */
[----:B------:R-:W-:Y:S02]  /*1110*/  IMAD R20, R28, R20, R23 ;  /* 0x000000141c147224 */ /* 0x000fe400078e0217 */
[----:B------:R-:W-:Y:S01]  /*1120*/  @!P2 IMAD.MOV R11, RZ, RZ, -R11 ;  /* 0x000000ffff0ba224 */ /* 0x000fe200078e0a0b */
[----:B------:R-:W-:Y:S01]  /*1130*/  ISETP.GE.AND P2, PT, R24, RZ, PT ;  /* 0x000000ff1800720c */ /* 0x000fe20003f46270 */
[----:B------:R-:W-:Y:S01]  /*1140*/  IMAD.MOV R23, RZ, RZ, -R4 ;  /* 0x000000ffff177224 */ /* 0x000fe200078e0a04 */
[----:B------:R-:W-:Y:S01]  /*1150*/  IABS R24, R34 ;  /* 0x0000002200187213 */ /* 0x000fe20000000000 */
[--C-:B------:R-:W-:Y:S01]  /*1160*/  @!P3 IMAD.IADD R13, R13, 0x1, -R28.reuse ;  /* 0x000000010d0db824 */ /* 0x100fe200078e0a1c */
[----:B------:R-:W-:Y:S01]  /*1170*/  ISETP.GE.AND P3, PT, R25, RZ, PT ;  /* 0x000000ff1900720c */ /* 0x000fe20003f66270 */
[----:B------:R-:W-:Y:S01]  /*1180*/  @!P0 IMAD.IADD R5, R5, 0x1, -R28 ;  /* 0x0000000105058824 */ /* 0x000fe200078e0a1c */
[----:B------:R-:W-:Y:S01]  /*1190*/  IABS R25, R35 ;  /* 0x0000002300197213 */ /* 0x000fe20000000000 */
[C---:B------:R-:W-:Y:S01]  /*11a0*/  IMAD R21, R28.reuse, R23, R21 ;  /* 0x000000171c157224 */ /* 0x040fe200078e0215 */
[----:B------:R-:W-:Y:S01]  /*11b0*/  ISETP.GT.U32.AND P0, PT, R28, R20, PT ;  /* 0x000000141c00720c */ /* 0x000fe20003f04070 */
[----:B------:R-:W-:-:S04]  /*11c0*/  IMAD.HI.U32 R18, R7, R24, RZ ;  /* 0x0000001807127227 */ /* 0x000fc800078e00ff */
[----:B------:R-:W-:-:S04]  /*11d0*/  IMAD.HI.U32 R4, R7, R25, RZ ;  /* 0x0000001907047227 */ /* 0x000fc800078e00ff */
[--C-:B------:R-:W-:Y:S01]  /*11e0*/  @!P6 IMAD.IADD R19, R19, 0x1, -R28.reuse ;  /* 0x000000011313e824 */ /* 0x100fe200078e0a1c */
[C---:B------:R-:W-:Y:S01]  /*11f0*/  ISETP.GT.U32.AND P6, PT, R28.reuse, R21, PT ;  /* 0x000000151c00720c */ /* 0x040fe20003fc4070 */
[----:B------:R-:W-:Y:S01]  /*1200*/  @!P4 IMAD.IADD R15, R15, 0x1, -R28 ;  /* 0x000000010f0fc824 */ /* 0x000fe200078e0a1c */
[----:B------:R-:W-:Y:S01]  /*1210*/  ISETP.GE.AND P4, PT, R29, RZ, PT ;  /* 0x000000ff1d00720c */ /* 0x000fe20003f86270 */
[----:B------:R-:W-:Y:S01]  /*1220*/  IMAD.MOV R23, RZ, RZ, -R18 ;  /* 0x000000ffff177224 */ /* 0x000fe200078e0a12 */
[----:B------:R-:W-:Y:S01]  /*1230*/  LOP3.LUT R29, R9, 0x38, RZ, 0xfc, !PT ;  /* 0x00000038091d7812 */ /* 0x000fe200078efcff */
[----:B------:R-:W-:Y:S02]  /*1240*/  IMAD.MOV R4, RZ, RZ, -R4 ;  /* 0x000000ffff047224 */ /* 0x000fe400078e0a04 */
[C---:B------:R-:W-:Y:S02]  /*1250*/  IMAD R9, R28.reuse, R23, R24 ;  /* 0x000000171c097224 */ /* 0x040fe400078e0218 */
[----:B------:R-:W-:Y:S01]  /*1260*/  IMAD R23, R28, R4, R25 ;  /* 0x000000041c177224 */ /* 0x000fe200078e0219 */
[----:B------:R-:W-:Y:S01]  /*1270*/  IABS R4, R29 ;  /* 0x0000001d00047213 */ /* 0x000fe20000000000 */
[----:B------:R-:W-:Y:S01]  /*1280*/  @!P0 IMAD.IADD R20, R20, 0x1, -R28 ;  /* 0x0000000114148824 */ /* 0x000fe200078e0a1c */
[----:B------:R-:W-:Y:S01]  /*1290*/  ISETP.GE.AND P0, PT, R30, RZ, PT ;  /* 0x000000ff1e00720c */ /* 0x000fe20003f06270 */
[----:B------:R-:W-:Y:S01]  /*12a0*/  @!P5 IMAD.MOV R13, RZ, RZ, -R13 ;  /* 0x000000ffff0dd224 */ /* 0x000fe200078e0a0d */
[----:B------:R-:W-:Y:S01]  /*12b0*/  ISETP.GT.U32.AND P5, PT, R28, R19, PT ;  /* 0x000000131c00720c */ /* 0x000fe20003fa4070 */
[----:B------:R-:W-:Y:S01]  /*12c0*/  IMAD.MOV.U32 R18, RZ, RZ, R5 ;  /* 0x000000ffff127224 */ /* 0x000fe200078e0005 */
[----:B------:R-:W1:Y:S01]  /*12d0*/  LDS R25, [UR11] ;  /* 0x0000000bff197984 */ /* 0x000e620008000800 */
[----:B------:R-:W-:-:S04]  /*12e0*/  IMAD.HI.U32 R22, R7, R27, RZ ;  /* 0x0000001b07167227 */ /* 0x000fc800078e00ff */
[----:B------:R-:W-:Y:S01]  /*12f0*/  @!P6 IMAD.IADD R21, R21, 0x1, -R28 ;  /* 0x000000011515e824 */ /* 0x000fe200078e0a1c */
[----:B------:R-:W-:Y:S01]  /*1300*/  BAR.SYNC.DEFER_BLOCKING 0x0 ;  /* 0x0000000000007b1d */ /* 0x000fe20000010000 */
[----:B------:R-:W-:Y:S01]  /*1310*/  IMAD.HI.U32 R7, R7, R4, RZ ;  /* 0x0000000407077227 */ /* 0x000fe200078e00ff */
[----:B------:R-:W-:-:S03]  /*1320*/  ISETP.GT.U32.AND P6, PT, R28, R20, PT ;  /* 0x000000141c00720c */ /* 0x000fc60003fc4070 */
[----:B------:R-:W-:Y:S01]  /*1330*/  @!P3 IMAD.MOV R18, RZ, RZ, -R18 ;  /* 0x000000ffff12b224 */ /* 0x000fe200078e0a12 */
[C---:B------:R-:W-:Y:S01]  /*1340*/  ISETP.GT.U32.AND P3, PT, R28.reuse, R9, PT ;  /* 0x000000091c00720c */ /* 0x040fe20003f64070 */
[----:B------:R-:W-:Y:S02]  /*1350*/  IMAD.MOV R22, RZ, RZ, -R22 ;  /* 0x000000ffff167224 */ /* 0x000fe400078e0a16 */
[----:B------:R-:W-:Y:S02]  /*1360*/  IMAD.MOV R7, RZ, RZ, -R7 ;  /* 0x000000ffff077224 */ /* 0x000fe400078e0a07 */
[C---:B------:R-:W-:Y:S02]  /*1370*/  IMAD R24, R28.reuse, R22, R27 ;  /* 0x000000161c187224 */ /* 0x040fe400078e021b */
[C---:B------:R-:W-:Y:S02]  /*1380*/  IMAD R7, R28.reuse, R7, R4 ;  /* 0x000000071c077224 */ /* 0x040fe400078e0204 */
[----:B------:R-:W2:Y:S01]  /*1390*/  LDC.64 R4, c[0x0][0x3a0] ;  /* 0x0000e800ff047b82 */ /* 0x000ea20000000a00 */
[----:B------:R-:W-:Y:S01]  /*13a0*/  @!P4 IMAD.MOV R15, RZ, RZ, -R15 ;  /* 0x000000ffff0fc224 */ /* 0x000fe200078e0a0f */
[C---:B------:R-:W-:Y:S01]  /*13b0*/  ISETP.GT.U32.AND P4, PT, R28.reuse, R23, PT ;  /* 0x000000171c00720c */ /* 0x040fe20003f84070 */
[----:B------:R-:W-:Y:S01]  /*13c0*/  @!P5 IMAD.IADD R19, R19, 0x1, -R28 ;  /* 0x000000011313d824 */ /* 0x000fe200078e0a1c */
[C---:B------:R-:W-:Y:S01]  /*13d0*/  ISETP.GT.U32.AND P5, PT, R28.reuse, R24, PT ;  /* 0x000000181c00720c */ /* 0x040fe20003fa4070 */
[----:B------:R-:W-:Y:S01]  /*13e0*/  @!P2 IMAD.MOV R14, RZ, RZ, -R14 ;  /* 0x000000ffff0ea224 */ /* 0x000fe200078e0a0e */
[----:B------:R-:W-:Y:S01]  /*13f0*/  ISETP.GT.U32.AND P2, PT, R28, R21, PT ;  /* 0x000000151c00720c */ /* 0x000fe20003f44070 */
[--C-:B------:R-:W-:Y:S01]  /*1400*/  @!P6 IMAD.IADD R20, R20, 0x1, -R28.reuse ;  /* 0x000000011414e824 */ /* 0x100fe200078e0a1c */
[----:B------:R-:W-:Y:S01]  /*1410*/  ISETP.GE.AND P6, PT, R32, RZ, PT ;  /* 0x000000ff2000720c */ /* 0x000fe20003fc6270 */
[----:B------:R-:W-:Y:S01]  /*1420*/  @!P3 IMAD.IADD R9, R9, 0x1, -R28 ;  /* 0x000000010909b824 */ /* 0x000fe200078e0a1c */
[----:B------:R-:W-:Y:S01]  /*1430*/  ISETP.GT.U32.AND P3, PT, R28, R7, PT ;  /* 0x000000071c00720c */ /* 0x000fe20003f64070 */
[----:B------:R-:W-:-:S03]  /*1440*/  @!P0 IMAD.MOV R19, RZ, RZ, -R19 ;  /* 0x000000ffff138224 */ /* 0x000fc600078e0a13 */
[----:B------:R-:W-:Y:S01]  /*1450*/  ISETP.GT.U32.AND P0, PT, R28, R9, PT ;  /* 0x000000091c00720c */ /* 0x000fe20003f04070 */
[--C-:B------:R-:W-:Y:S01]  /*1460*/  @!P4 IMAD.IADD R23, R23, 0x1, -R28.reuse ;  /* 0x000000011717c824 */ /* 0x100fe200078e0a1c */
[----:B------:R-:W-:Y:S01]  /*1470*/  ISETP.GE.AND P4, PT, R33, RZ, PT ;  /* 0x000000ff2100720c */ /* 0x000fe20003f86270 */
[--C-:B------:R-:W-:Y:S02]  /*1480*/  @!P5 IMAD.IADD R24, R24, 0x1, -R28.reuse ;  /* 0x000000011818d824 */ /* 0x100fe400078e0a1c */
[----:B------:R-:W-:Y:S01]  /*1490*/  @!P2 IMAD.IADD R21, R21, 0x1, -R28 ;  /* 0x000000011515a824 */ /* 0x000fe200078e0a1c */
[----:B------:R-:W-:Y:S01]  /*14a0*/  ISETP.NE.U32.AND P2, PT, R3, RZ, PT ;  /* 0x000000ff0300720c */ /* 0x000fe20003f45070 */
[----:B------:R-:W-:Y:S01]  /*14b0*/  @!P6 IMAD.MOV R20, RZ, RZ, -R20 ;  /* 0x000000ffff14e224 */ /* 0x000fe200078e0a14 */
[----:B------:R-:W-:Y:S01]  /*14c0*/  ISETP.GT.U32.AND P5, PT, R28, R23, PT ;  /* 0x000000171c00720c */ /* 0x000fe20003fa4070 */
[----:B------:R-:W-:Y:S01]  /*14d0*/  IMAD.SHL.U32 R3, R38, 0x200000, RZ ;  /* 0x0020000026037824 */ /* 0x000fe200078e00ff */
[----:B------:R-:W-:Y:S01]  /*14e0*/  ISETP.GT.U32.AND P6, PT, R28, R24, PT ;  /* 0x000000181c00720c */ /* 0x000fe20003fc4070 */
[----:B------:R-:W-:Y:S01]  /*14f0*/  @!P3 IMAD.IADD R7, R7, 0x1, -R28 ;  /* 0x000000010707b824 */ /* 0x000fe200078e0a1c */
[----:B-1----:R-:W-:Y:S11]  /*1500*/  @P1 BRA `(.L_x_5) ;  /* 0x0000000000181947 */ /* 0x002ff60003800000 */
[----:B------:R-:W-:Y:S01]  /*1510*/  ELECT P3, URZ, PT ;  /* 0x0000000000ff782f */ /* 0x000fe20003860000 */
[----:B------:R-:W-:Y:S01]  /*1520*/  IMAD.MOV.U32 R22, RZ, RZ, 0x1 ;  /* 0x00000001ff167424 */ /* 0x000fe200078e00ff */
[----:B------:R-:W-:Y:S11]  /*1530*/  UVIRTCOUNT.DEALLOC.SMPOOL 0x80 ;  /* 0x000000800000784c */ /* 0x000ff60000000000 */
[----:B------:R-:W-:-:S04]  /*1540*/  @P3 MOV R30, 0x40 ;  /* 0x00000040001e3802 */ /* 0x000fc80000000f00 */
[----:B------:R-:W-:-:S05]  /*1550*/  @P3 LEA R31, R31, R30, 0x18 ;  /* 0x0000001e1f1f3211 */ /* 0x000fca00078ec0ff */
[----:B------:R1:W-:Y:S02]  /*1560*/  @P3 STS.U8 [R31], R22 ;  /* 0x000000161f003388 */ /* 0x0003e40000000000 */
.L_x_5:
[----:B------:R-:W-:Y:S01]  /*1570*/  ISETP.GT.U32.AND P3, PT, R28, R7, PT ;  /* 0x000000071c00720c */ /* 0x000fe20003f64070 */
[----:B------:R-:W-:Y:S01]  /*1580*/  @!P4 IMAD.MOV R21, RZ, RZ, -R21 ;  /* 0x000000ffff15c224 */ /* 0x000fe200078e0a15 */
[----:B------:R-:W-:Y:S01]  /*1590*/  ISETP.GE.AND P4, PT, R34, RZ, PT ;  /* 0x000000ff2200720c */ /* 0x000fe20003f86270 */
[--C-:B------:R-:W-:Y:S01]  /*15a0*/  @!P0 IMAD.IADD R9, R9, 0x1, -R28.reuse ;  /* 0x0000000109098824 */ /* 0x100fe200078e0a1c */
[----:B------:R-:W-:Y:S01]  /*15b0*/  LOP3.LUT R3, R3, 0x600000, RZ, 0xc0, !PT ;  /* 0x0060000003037812 */ /* 0x000fe200078ec0ff */
[C---:B--2---:R-:W-:Y:S01]  /*15c0*/  VIADD R27, R4.reuse, 0xffffffe8 ;  /* 0xffffffe8041b7836 */ /* 0x044fe20000000000 */
[----:B------:R-:W-:Y:S01]  /*15d0*/  R2UR UR10, R25 ;  /* 0x00000000190a72ca */ /* 0x000fe200000e0000 */
[----:B-1----:R-:W-:Y:S01]  /*15e0*/  IMAD.MOV.U32 R22, RZ, RZ, R9 ;  /* 0x000000ffff167224 */ /* 0x002fe200078e0009 */
[----:B------:R-:W-:Y:S01]  /*15f0*/  R2UR UR12, R3 ;  /* 0x00000000030c72ca */ /* 0x000fe200000e0000 */
[C---:B------:R-:W-:Y:S01]  /*1600*/  VIADD R9, R4.reuse, 0xffffffec ;  /* 0xffffffec04097836 */ /* 0x040fe20000000000 */
[----:B------:R-:W-:Y:S01]  /*1610*/  ISETP.GE.AND P0, PT, R35, RZ, PT ;  /* 0x000000ff2300720c */ /* 0x000fe20003f06270 */
[C---:B------:R-:W-:Y:S01]  /*1620*/  VIADD R3, R4.reuse, 0xffffffed ;  /* 0xffffffed04037836 */ /* 0x040fe20000000000 */
[----:B------:R-:W-:Y:S01]  /*1630*/  VOTEU.ALL UP0, P2 ;  /* 0x0000000000ff7886 */ /* 0x000fe20001000000 */
[----:B------:R-:W-:Y:S01]  /*1640*/  @!P3 IMAD.IADD R7, R7, 0x1, -R28 ;  /* 0x000000010707b824 */ /* 0x000fe200078e0a1c */
[----:B------:R-:W-:Y:S01]  /*1650*/  ISETP.GE.U32.AND P3, PT, R9, 0x7fffffcd, PT ;  /* 0x7fffffcd0900780c */ /* 0x000fe20003f66070 */
[----:B------:R-:W-:Y:S01]  /*1660*/  @!P4 IMAD.MOV R22, RZ, RZ, -R22 ;  /* 0x000000ffff16c224 */ /* 0x000fe200078e0a16 */
[----:B------:R-:W-:Y:S01]  /*1670*/  ISETP.GE.U32.AND P4, PT, R3, 0x7fffffce, PT ;  /* 0x7fffffce0300780c */ /* 0x000fe20003f86070 */
[C---:B------:R-:W-:Y:S01]  /*1680*/  VIADD R9, R4.reuse, 0xffffffee ;  /* 0xffffffee04097836 */ /* 0x040fe20000000000 */
[----:B------:R-:W-:Y:S01]  /*1690*/  SEL R25, RZ, 0x1, P3 ;  /* 0x00000001ff197807 */ /* 0x000fe20001800000 */
[----:B------:R-:W-:Y:S01]  /*16a0*/  VIADD R3, R4, 0xffffffef ;  /* 0xffffffef04037836 */ /* 0x000fe20000000000 */
[----:B------:R-:W-:Y:S01]  /*16b0*/  SEL R30, RZ, 0x1fffe, P4 ;  /* 0x0001fffeff1e7807 */ /* 0x000fe20002000000 */
[--C-:B------:R-:W-:Y:S01]  /*16c0*/  @!P5 IMAD.IADD R23, R23, 0x1, -R28.reuse ;  /* 0x000000011717d824 */ /* 0x100fe200078e0a1c */
[----:B------:R-:W-:Y:S01]  /*16d0*/  ISETP.GE.U32.AND P3, PT, R9, 0x7fffffcf, PT ;  /* 0x7fffffcf0900780c */ /* 0x000fe20003f66070 */
[----:B------:R-:W-:Y:S01]  /*16e0*/  @!P6 IMAD.IADD R24, R24, 0x1, -R28 ;  /* 0x000000011818e824 */ /* 0x000fe200078e0a1c */
[----:B------:R-:W-:Y:S01]  /*16f0*/  ISETP.GE.U32.AND P4, PT, R3, 0x7fffffd0, PT ;  /* 0x7fffffd00300780c */ /* 0x000fe20003f86070 */
[C---:B------:R-:W-:Y:S01]  /*1700*/  VIADD R3, R4.reuse, 0xffffffe9 ;  /* 0xffffffe904037836 */ /* 0x040fe20000000000 */
[----:B------:R-:W-:Y:S01]  /*1710*/  SEL R9, RZ, 0x4, P3 ;  /* 0x00000004ff097807 */ /* 0x000fe20001800000 */
[C---:B------:R-:W-:Y:S01]  /*1720*/  VIADD R31, R4.reuse, 0xffffffe4 ;  /* 0xffffffe4041f7836 */ /* 0x040fe20000000000 */
[----:B------:R-:W-:Y:S01]  /*1730*/  ISETP.GE.U32.AND P3, PT, R27, 0x7fffffc9, PT ;  /* 0x7fffffc91b00780c */ /* 0x000fe20003f66070 */
[C---:B------:R-:W-:Y:S01]  /*1740*/  VIADD R27, R4.reuse, 0xffffffea ;  /* 0xffffffea041b7836 */ /* 0x040fe20000000000 */
[----:B------:R-:W-:Y:S01]  /*1750*/  SEL R28, RZ, 0x7fff8, P4 ;  /* 0x0007fff8ff1c7807 */ /* 0x000fe20002000000 */
[C---:B------:R-:W-:Y:S01]  /*1760*/  VIADD R35, R4.reuse, 0xffffffe6 ;  /* 0xffffffe604237836 */ /* 0x040fe20000000000 */
[----:B------:R-:W-:Y:S01]  /*1770*/  ISETP.GE.U32.AND P4, PT, R3, 0x7fffffca, PT ;  /* 0x7fffffca0300780c */ /* 0x000fe20003f86070 */
[C---:B------:R-:W-:Y:S01]  /*1780*/  VIADD R3, R4.reuse, 0xffffffeb ;  /* 0xffffffeb04037836 */ /* 0x040fe20000000000 */
[----:B------:R-:W-:Y:S01]  /*1790*/  ISETP.GE.AND P6, PT, R29, RZ, PT ;  /* 0x000000ff1d00720c */ /* 0x000fe20003fc6270 */
[----:B------:R-:W-:Y:S01]  /*17a0*/  UIADD3 UR12, UPT, UPT, UR10, UR12, URZ ;  /* 0x0000000c0a0c7290 */ /* 0x000fe2000fffe0ff */
[----:B------:R-:W-:Y:S01]  /*17b0*/  SEL R29, RZ, 0x1, P3 ;  /* 0x00000001ff1d7807 */ /* 0x000fe20001800000 */
[----:B------:R-:W-:Y:S01]  /*17c0*/  IMAD.IADD R25, R25, 0x1, R30 ;  /* 0x0000000119197824 */ /* 0x000fe200078e021e */
[----:B------:R-:W-:Y:S01]  /*17d0*/  ISETP.GE.U32.AND P3, PT, R27, 0x7fffffcb, PT ;  /* 0x7fffffcb1b00780c */ /* 0x000fe20003f66070 */
[----:B------:R-:W-:Y:S01]  /*17e0*/  @!P0 IMAD.MOV R23, RZ, RZ, -R23 ;  /* 0x000000ffff178224 */ /* 0x000fe200078e0a17 */
[----:B------:R-:W-:Y:S01]  /*17f0*/  SEL R34, RZ, 0x1fffe, P4 ;  /* 0x0001fffeff227807 */ /* 0x000fe20002000000 */
[----:B------:R-:W-:Y:S01]  /*1800*/  UMOV UR4, 0x1 ;  /* 0x0000000100047882 */ /* 0x000fe20000000000 */
[----:B------:R-:W-:Y:S01]  /*1810*/  ISETP.GE.U32.AND P4, PT, R3, 0x7fffffcc, PT ;  /* 0x7fffffcc0300780c */ /* 0x000fe20003f86070 */
[C---:B------:R-:W-:Y:S01]  /*1820*/  VIADD R3, R4.reuse, 0xffffffe5 ;  /* 0xffffffe504037836 */ /* 0x040fe20000000000 */
[----:B------:R-:W-:Y:S01]  /*1830*/  SEL R27, RZ, 0x4, P3 ;  /* 0x00000004ff1b7807 */ /* 0x000fe20001800000 */
[----:B------:R-:W-:Y:S01]  /*1840*/  STTM.x64 tmem[UR12], RZ ;  /* 0x000000ff000079ed */ /* 0x000fe2000834000c */
[----:B------:R-:W-:Y:S01]  /*1850*/  ISETP.GE.U32.AND P3, PT, R31, 0x7fffffc5, PT ;  /* 0x7fffffc51f00780c */ /* 0x000fe20003f66070 */
[C---:B------:R-:W-:Y:S01]  /*1860*/  VIADD R31, R4.reuse, 0xffffffe7 ;  /* 0xffffffe7041f7836 */ /* 0x040fe20000000000 */
[----:B------:R-:W-:Y:S01]  /*1870*/  SEL R32, RZ, 0x7fff8, P4 ;  /* 0x0007fff8ff207807 */ /* 0x000fe20002000000 */
[----:B------:R-:W1:Y:S01]  /*1880*/  FENCE.VIEW.ASYNC.T ;  /* 0x00000000000073c6 */ /* 0x000e620000000200 */
[----:B------:R-:W-:Y:S01]  /*1890*/  ISETP.GE.U32.AND P4, PT, R3, 0x7fffffc6, PT ;  /* 0x7fffffc60300780c */ /* 0x000fe20003f86070 */
[C---:B------:R-:W-:Y:S01]  /*18a0*/  VIADD R3, R4.reuse, 0xffffffe1 ;  /* 0xffffffe104037836 */ /* 0x040fe20000000000 */
[----:B------:R-:W-:Y:S01]  /*18b0*/  SEL R33, RZ, 0x1, P3 ;  /* 0x00000001ff217807 */ /* 0x000fe20001800000 */
[----:B------:R-:W-:Y:S01]  /*18c0*/  IMAD.IADD R29, R29, 0x1, R34 ;  /* 0x000000011d1d7824 */ /* 0x000fe200078e0222 */
[----:B------:R-:W-:Y:S01]  /*18d0*/  ISETP.GE.U32.AND P3, PT, R35, 0x7fffffc7, PT ;  /* 0x7fffffc72300780c */ /* 0x000fe20003f66070 */
[C---:B------:R-:W-:Y:S01]  /*18e0*/  VIADD R35, R4.reuse, 0xffffffe2 ;  /* 0xffffffe204237836 */ /* 0x040fe20000000000 */
[----:B------:R-:W-:Y:S01]  /*18f0*/  SEL R40, RZ, 0x1fffe, P4 ;  /* 0x0001fffeff287807 */ /* 0x000fe20002000000 */
[----:B------:R-:W2:Y:S01]  /*1900*/  LDC.64 R56, c[0x0][0x3a8] ;  /* 0x0000ea00ff387b82 */ /* 0x000ea20000000a00 */
[----:B------:R-:W-:Y:S01]  /*1910*/  ISETP.GE.U32.AND P4, PT, R31, 0x7fffffc8, PT ;  /* 0x7fffffc81f00780c */ /* 0x000fe20003f86070 */
[----:B------:R-:W-:Y:S01]  /*1920*/  UIADD3 UR13, UPT, UPT, UR11, 0x2000, URZ ;  /* 0x000020000b0d7890 */ /* 0x000fe2000fffe0ff */
[----:B------:R-:W-:Y:S01]  /*1930*/  SEL R31, RZ, 0x4, P3 ;  /* 0x00000004ff1f7807 */ /* 0x000fe20001800000 */
[----:B------:R-:W-:Y:S01]  /*1940*/  IMAD.IADD R33, R33, 0x1, R40 ;  /* 0x0000000121217824 */ /* 0x000fe200078e0228 */
[----:B------:R-:W-:Y:S01]  /*1950*/  ISETP.GE.U32.AND P3, PT, R3, 0x7fffffc2, PT ;  /* 0x7fffffc20300780c */ /* 0x000fe20003f66070 */
[----:B------:R-:W-:Y:S01]  /*1960*/  VIADD R3, R4, 0xffffffe0 ;  /* 0xffffffe004037836 */ /* 0x000fe20000000000 */
[----:B------:R-:W-:Y:S01]  /*1970*/  ISETP.GE.AND P5, PT, R36, RZ, PT ;  /* 0x000000ff2400720c */ /* 0x000fe20003fa6270 */
[----:B------:R-:W3:Y:S01]  /*1980*/  LDCU.128 UR16, c[0x0][0x380] ;  /* 0x00007000ff1077ac */ /* 0x000ee20008000c00 */
[----:B------:R-:W-:Y:S01]  /*1990*/  SEL R36, RZ, 0x7fff8, P4 ;  /* 0x0007fff8ff247807 */ /* 0x000fe20002000000 */
[----:B------:R-:W-:Y:S01]  /*19a0*/  @!P6 IMAD.MOV R7, RZ, RZ, -R7 ;  /* 0x000000ffff07e224 */ /* 0x000fe200078e0a07 */
[----:B------:R-:W-:Y:S01]  /*19b0*/  ISETP.GE.U32.AND P4, PT, R35, 0x7fffffc3, PT ;  /* 0x7fffffc32300780c */ /* 0x000fe20003f86070 */
[----:B------:R-:W-:Y:S01]  /*19c0*/  VIADD R35, R4, 0xffffffe3 ;  /* 0xffffffe304237836 */ /* 0x000fe20000000000 */
[----:B------:R-:W-:Y:S01]  /*19d0*/  SEL R42, RZ, 0x1fffe, P3 ;  /* 0x0001fffeff2a7807 */ /* 0x000fe20001800000 */
[----:B-1----:R-:W-:Y:S01]  /*19e0*/  VOTEU.ALL UP1, P2 ;  /* 0x0000000000ff7886 */ /* 0x002fe20001020000 */
[----:B------:R-:W-:Y:S01]  /*19f0*/  ISETP.GE.U32.AND P3, PT, R3, 0x7fffffc1, PT ;  /* 0x7fffffc10300780c */ /* 0x000fe20003f66070 */
[----:B------:R-:W1:Y:S01]  /*1a00*/  LDCU UR5, c[0x0][0x3b0] ;  /* 0x00007600ff0577ac */ /* 0x000e620008000800 */
[----:B------:R-:W-:-:S02]  /*1a10*/  SEL R30, RZ, 0x4, P4 ;  /* 0x00000004ff1e7807 */ /* 0x000fc40002000000 */
[----:B------:R-:W-:Y:S01]  /*1a20*/  ISETP.GE.U32.AND P4, PT, R35, 0x7fffffc4, PT ;  /* 0x7fffffc42300780c */ /* 0x000fe20003f86070 */
[----:B------:R-:W-:Y:S01]  /*1a30*/  @!P5 IMAD.MOV R24, RZ, RZ, -R24 ;  /* 0x000000ffff18d224 */ /* 0x000fe200078e0a18 */
[----:B------:R-:W-:Y:S02]  /*1a40*/  SEL R35, RZ, 0x1, P3 ;  /* 0x00000001ff237807 */ /* 0x000fe40001800000 */
[----:B------:R-:W-:Y:S02]  /*1a50*/  LOP3.LUT R25, R25, 0x3, RZ, 0xc0, !PT ;  /* 0x0000000319197812 */ /* 0x000fe400078ec0ff */
[----:B------:R-:W-:Y:S01]  /*1a60*/  ISETP.GE.AND P0, PT, R2, RZ, PT ;  /* 0x000000ff0200720c */ /* 0x000fe20003f06270 */
[----:B------:R-:W-:Y:S01]  /*1a70*/  IMAD.IADD R35, R35, 0x1, R42 ;  /* 0x0000000123237824 */ /* 0x000fe200078e022a */
[----:B------:R-:W-:Y:S02]  /*1a80*/  IADD3 R25, PT, PT, R25, R28, R9 ;  /* 0x0000001c19197210 */ /* 0x000fe40007ffe009 */
[----:B------:R-:W-:-:S02]  /*1a90*/  SEL R9, RZ, 0x7fff8, P4 ;  /* 0x0007fff8ff097807 */ /* 0x000fc40002000000 */
[----:B------:R-:W-:Y:S02]  /*1aa0*/  ISETP.NE.AND P4, PT, R16, RZ, PT ;  /* 0x000000ff1000720c */ /* 0x000fe40003f85270 */
[----:B------:R-:W-:Y:S02]  /*1ab0*/  LOP3.LUT R29, R29, 0x3, RZ, 0xc0, !PT ;  /* 0x000000031d1d7812 */ /* 0x000fe400078ec0ff */
[----:B------:R-:W-:Y:S01]  /*1ac0*/  LOP3.LUT R35, R35, 0x3, RZ, 0xc0, !PT ;  /* 0x0000000323237812 */ /* 0x000fe200078ec0ff */
[----:B------:R-:W-:-:S04]  /*1ad0*/  @!UP0 UIADD3 UR6, UPT, UPT, -UR4, 0x100000, URZ ;  /* 0x0010000004068890 */ /* 0x000fc8000fffe1ff */
[----:B------:R-:W-:Y:S02]  /*1ae0*/  @!UP0 USHF.L.U32 UR7, UR6, 0xb, URZ ;  /* 0x0000000b06078899 */ /* 0x000fe400080006ff */
[----:B------:R-:W-:Y:S01]  /*1af0*/  @!UP0 USHF.L.U32 UR6, UR6, 0x1, URZ ;  /* 0x0000000106068899 */ /* 0x000fe200080006ff */
[----:B------:R-:W-:Y:S01]  /*1b00*/  BAR.SYNC.DEFER_BLOCKING 0x0 ;  /* 0x0000000000007b1d */ /* 0x000fe20000010000 */
[----:B------:R-:W-:Y:S02]  /*1b10*/  LOP3.LUT R33, R33, 0x3, RZ, 0xc0, !PT ;  /* 0x0000000321217812 */ /* 0x000fe400078ec0ff */
[----:B------:R-:W-:Y:S02]  /*1b20*/  IADD3 R27, PT, PT, R29, R32, R27 ;  /* 0x000000201d1b7210 */ /* 0x000fe40007ffe01b */
[----:B------:R-:W-:Y:S01]  /*1b30*/  IADD3 R9, PT, PT, R35, R9, R30 ;  /* 0x0000000923097210 */ /* 0x000fe20007ffe01e */
[----:B------:R-:W-:Y:S01]  /*1b40*/  IMAD.MOV.U32 R30, RZ, RZ, R6 ;  /* 0x000000ffff1e7224 */ /* 0x000fe200078e0006 */
[----:B------:R-:W-:Y:S01]  /*1b50*/  IADD3 R31, PT, PT, R33, R36, R31 ;  /* 0x00000024211f7210 */ /* 0x000fe20007ffe01f */
[----:B------:R-:W-:Y:S01]  /*1b60*/  IMAD.SHL.U32 R27, R27, 0x100, RZ ;  /* 0x000001001b1b7824 */ /* 0x000fe200078e00ff */
[----:B------:R-:W-:Y:S01]  /*1b70*/  ISETP.NE.AND P5, PT, R17, RZ, PT ;  /* 0x000000ff1100720c */ /* 0x000fe20003fa5270 */
[----:B------:R-:W-:Y:S01]  /*1b80*/  @!P0 IMAD.MOV R30, RZ, RZ, -R30 ;  /* 0x000000ffff1e8224 */ /* 0x000fe200078e0a1e */
[----:B------:R-:W-:Y:S01]  /*1b90*/  LOP3.LUT R47, RZ, R17, RZ, 0x33, !PT ;  /* 0x00000011ff2f7212 */ /* 0x000fe200078e33ff */
[----:B------:R-:W-:Y:S01]  /*1ba0*/  VIADD R17, R4, 0xfffffffd ;  /* 0xfffffffd04117836 */ /* 0x000fe20000000000 */
[----:B------:R-:W-:-:S02]  /*1bb0*/  LOP3.LUT R28, R9, 0xf, RZ, 0xc0, !PT ;  /* 0x0000000f091c7812 */ /* 0x000fc400078ec0ff */
[----:B------:R-:W-:Y:S01]  /*1bc0*/  @!P4 LOP3.LUT R30, RZ, R16, RZ, 0x33, !PT ;  /* 0x00000010ff1ec212 */ /* 0x000fe200078e33ff */
[----:B------:R-:W-:Y:S01]  /*1bd0*/  VIADD R16, R4, 0xfffffffe ;  /* 0xfffffffe04107836 */ /* 0x000fe20000000000 */
[----:B------:R-:W-:Y:S01]  /*1be0*/  SEL R9, R47, R10, !P5 ;  /* 0x0000000a2f097207 */ /* 0x000fe20006800000 */
[----:B------:R-:W-:Y:S01]  /*1bf0*/  IMAD R28, R31, 0x10, R28 ;  /* 0x000000101f1c7824 */ /* 0x000fe200078e021c */
[----:B------:R-:W-:Y:S01]  /*1c00*/  SEL R10, R47, R11, !P5 ;  /* 0x0000000b2f0a7207 */ /* 0x000fe20006800000 */
[----:B------:R-:W-:Y:S01]  /*1c10*/  IMAD R35, R30, R5, RZ ;  /* 0x000000051e237224 */ /* 0x000fe200078e02ff */
[----:B------:R-:W-:Y:S01]  /*1c20*/  LOP3.LUT R6, R27, 0xf00, RZ, 0xe2, !PT ;  /* 0x00000f001b067812 */ /* 0x000fe200078ee2ff */
[----:B--2---:R-:W-:Y:S01]  /*1c30*/  IMAD R5, R56, 0xf, RZ ;  /* 0x0000000f38057824 */ /* 0x004fe200078e02ff */
[C---:B------:R-:W-:Y:S01]  /*1c40*/  SEL R11, R47.reuse, R12, !P5 ;  /* 0x0000000c2f0b7207 */ /* 0x040fe20006800000 */
[----:B------:R-:W2:Y:S02]  /*1c50*/  FENCE.VIEW.ASYNC.S ;  /* 0x00000000000073c6 */ /* 0x000ea40000000000 */
[----:B--2---:R2:W4:Y:S01]  /*1c60*/  @!UP1 SYNCS.EXCH.64 URZ, [UR13], UR6 ;  /* 0x000000060dff95b2 */ /* 0x0045220008000100 */
[----:B------:R-:W-:Y:S01]  /*1c70*/  SEL R12, R47, R13, !P5 ;  /* 0x0000000d2f0c7207 */ /* 0x000fe20006800000 */
[----:B------:R-:W-:Y:S01]  /*1c80*/  IMAD R6, R25, 0x1000, R6 ;  /* 0x0000100019067824 */ /* 0x000fe200078e0206 */
[----:B------:R-:W-:Y:S01]  /*1c90*/  SEL R13, R47, R14, !P5 ;  /* 0x0000000e2f0d7207 */ /* 0x000fe20006800000 */
[----:B------:R-:W-:Y:S01]  /*1ca0*/  IMAD.SHL.U32 R36, R35, 0x2, RZ ;  /* 0x0000000223247824 */ /* 0x000fe200078e00ff */
[----:B------:R-:W-:-:S02]  /*1cb0*/  SEL R14, R47, R18, !P5 ;  /* 0x000000122f0e7207 */ /* 0x000fc40006800000 */
[C---:B------:R-:W-:Y:S02]  /*1cc0*/  SEL R46, R47.reuse, R7, !P5 ;  /* 0x000000072f2e7207 */ /* 0x040fe40006800000 */
[C---:B------:R-:W-:Y:S02]  /*1cd0*/  SEL R18, R47.reuse, R19, !P5 ;  /* 0x000000132f127207 */ /* 0x040fe40006800000 */
[----:B------:R-:W-:Y:S02]  /*1ce0*/  LOP3.LUT R7, R28, 0xff, RZ, 0xc0, !PT ;  /* 0x000000ff1c077812 */ /* 0x000fe400078ec0ff */
[C---:B------:R-:W-:Y:S01]  /*1cf0*/  SEL R19, R47.reuse, R20, !P5 ;  /* 0x000000142f137207 */ /* 0x040fe20006800000 */
[----:B------:R-:W-:Y:S01]  /*1d00*/  VIADD R20, R4, 0xfffffff0 ;  /* 0xfffffff004147836 */ /* 0x000fe20000000000 */
[C---:B------:R-:W-:Y:S01]  /*1d10*/  SEL R8, R47.reuse, R8, !P5 ;  /* 0x000000082f087207 */ /* 0x040fe20006800000 */
[----:B------:R-:W-:Y:S01]  /*1d20*/  IMAD.IADD R33, R6, 0x1, R7 ;  /* 0x0000000106217824 */ /* 0x000fe200078e0207 */
[----:B------:R-:W-:-:S02]  /*1d30*/  SEL R15, R47, R15, !P5 ;  /* 0x0000000f2f0f7207 */ /* 0x000fc40006800000 */
[C---:B------:R-:W-:Y:S02]  /*1d40*/  SEL R37, R47.reuse, R21, !P5 ;  /* 0x000000152f257207 */ /* 0x040fe40006800000 */
[C---:B------:R-:W-:Y:S02]  /*1d50*/  SEL R43, R47.reuse, R22, !P5 ;  /* 0x000000162f2b7207 */ /* 0x040fe40006800000 */
[C---:B------:R-:W-:Y:S02]  /*1d60*/  SEL R44, R47.reuse, R23, !P5 ;  /* 0x000000172f2c7207 */ /* 0x040fe40006800000 */
[C---:B------:R-:W-:Y:S02]  /*1d70*/  SEL R45, R47.reuse, R24, !P5 ;  /* 0x000000182f2d7207 */ /* 0x040fe40006800000 */
[----:B------:R-:W-:Y:S02]  /*1d80*/  SEL R47, R47, R26, !P5 ;  /* 0x0000001a2f2f7207 */ /* 0x000fe40006800000 */
[----:B------:R-:W-:Y:S01]  /*1d90*/  ISETP.GE.U32.AND P6, PT, R17, 0x7fffffde, PT ;  /* 0x7fffffde1100780c */ /* 0x000fe20003fc6070 */
[----:B------:R-:W-:Y:S01]  /*1da0*/  IMAD R17, R56, 0x1e, RZ ;  /* 0x0000001e38117824 */ /* 0x000fe200078e02ff */
[----:B---3--:R-:W-:-:S02]  /*1db0*/  IADD3 R6, P5, PT, R36, UR16, RZ ;  /* 0x0000001024067c10 */ /* 0x008fc4000ffbe0ff */
[----:B------:R-:W-:Y:S01]  /*1dc0*/  ISETP.GE.U32.AND P0, PT, R20, 0x7fffffd1, PT ;  /* 0x7fffffd11400780c */ /* 0x000fe20003f06070 */
[----:B------:R-:W-:Y:S01]  /*1dd0*/  IMAD.SHL.U32 R20, R56, 0x2, RZ ;  /* 0x0000000238147824 */ /* 0x000fe200078e00ff */
[----:B------:R-:W-:Y:S02]  /*1de0*/  LEA.HI.X.SX32 R7, R35, UR17, 0x1, P5 ;  /* 0x0000001123077c11 */ /* 0x000fe4000a8f0eff */
[-C--:B------:R-:W-:Y:S02]  /*1df0*/  IADD3 R26, P5, PT, R17, R6.reuse, RZ ;  /* 0x00000006111a7210 */ /* 0x080fe40007fbe0ff */
[----:B------:R-:W-:Y:S02]  /*1e00*/  ISETP.GE.U32.AND P4, PT, R16, 0x7fffffdf, PT ;  /* 0x7fffffdf1000780c */ /* 0x000fe40003f86070 */
[----:B------:R-:W-:Y:S01]  /*1e10*/  PRMT R42, RZ, 0x7610, R42 ;  /* 0x00007610ff2a7816 */ /* 0x000fe2000000002a */
[----:B------:R-:W-:Y:S01]  /*1e20*/  VIADD R16, R4, 0xfffffffb ;  /* 0xfffffffb04107836 */ /* 0x000fe20000000000 */
[----:B------:R-:W-:Y:S01]  /*1e30*/  LEA.HI.X.SX32 R27, R5, R7, 0x1, P5 ;  /* 0x00000007051b7211 */ /* 0x000fe200028f0eff */
[----:B----4-:R-:W-:Y:S01]  /*1e40*/  BAR.SYNC.DEFER_BLOCKING 0x0 ;  /* 0x0000000000007b1d */ /* 0x010fe20000010000 */
[----:B------:R-:W-:-:S02]  /*1e50*/  IADD3 R22, P5, PT, R20, R6, RZ ;  /* 0x0000000614167210 */ /* 0x000fc40007fbe0ff */
[----:B------:R-:W-:Y:S02]  /*1e60*/  LOP3.LUT R33, R33, 0xffff, RZ, 0xc0, !PT ;  /* 0x0000ffff21217812 */ /* 0x000fe400078ec0ff */
[----:B------:R-:W-:Y:S02]  /*1e70*/  PRMT R5, RZ, 0x7610, R5 ;  /* 0x00007610ff057816 */ /* 0x000fe40000000005 */
[CC--:B------:R-:W-:Y:S02]  /*1e80*/  LEA.HI.X.SX32 R23, R56.reuse, R7.reuse, 0x1, P5 ;  /* 0x0000000738177211 */ /* 0x0c0fe400028f0eff */
[----:B------:R-:W-:Y:S02]  /*1e90*/  LEA R24, P5, R56, R6, 0x2 ;  /* 0x0000000638187211 */ /* 0x000fe400078a10ff */
[----:B------:R-:W-:Y:S02]  /*1ea0*/  PRMT R50, RZ, 0x7610, R50 ;  /* 0x00007610ff327816 */ /* 0x000fe40000000032 */
[----:B------:R-:W-:Y:S01]  /*1eb0*/  LEA.HI.X.SX32 R25, R20, R7, 0x1, P5 ;  /* 0x0000000714197211 */ /* 0x000fe200028f0eff */
[----:B------:R-:W-:Y:S01]  /*1ec0*/  IMAD.SHL.U32 R21, R56, 0x10, RZ ;  /* 0x0000001038157824 */ /* 0x000fe200078e00ff */
[----:B------:R3:W5:Y:S01]  /*1ed0*/  @!P0 LDG.E.U16 R42, desc[UR24][R26.64] ;  /* 0x000000181a2a8981 */ /* 0x000762000c1e1500 */
[----:B------:R-:W-:-:S02]  /*1ee0*/  ISETP.GE.U32.AND P0, PT, R16, 0x7fffffdc, PT ;  /* 0x7fffffdc1000780c */ /* 0x000fc40003f06070 */
[--C-:B------:R-:W-:Y:S01]  /*1ef0*/  SHF.R.U32.HI R16, RZ, 0xf, R33.reuse ;  /* 0x0000000fff107819 */ /* 0x100fe20000011621 */
[----:B------:R4:W5:Y:S03]  /*1f00*/  @!P4 LDG.E.U16 R5, desc[UR24][R22.64] ;  /* 0x000000181605c981 */ /* 0x000966000c1e1500 */
[----:B------:R-:W-:Y:S01]  /*1f10*/  LOP3.LUT P4, RZ, R16, 0x1, RZ, 0xc0, !PT ;  /* 0x0000000110ff7812 */ /* 0x000fe2000788c0ff */
[----:B------:R0:W5:Y:S01]  /*1f20*/  @!P6 LDG.E.U16 R50, desc[UR24][R24.64] ;  /* 0x000000181832e981 */ /* 0x000162000c1e1500 */
[----:B------:R-:W-:Y:S01]  /*1f30*/  SHF.R.U32.HI R16, RZ, 0xe, R33 ;  /* 0x0000000eff107819 */ /* 0x000fe20000011621 */
[C---:B------:R-:W-:Y:S01]  /*1f40*/  IMAD R29, R56.reuse, 0x22, RZ ;  /* 0x00000022381d7824 */ /* 0x040fe200078e02ff */
[----:B---3--:R-:W-:Y:S02]  /*1f50*/  LEA R26, P5, R56, R6, 0x5 ;  /* 0x00000006381a7211 */ /* 0x008fe400078a28ff */
[----:B------:R-:W-:-:S02]  /*1f60*/  LOP3.LUT P6, RZ, R16, 0x1, RZ, 0xc0, !PT ;  /* 0x0000000110ff7812 */ /* 0x000fc400078cc0ff */
[-C--:B------:R-:W-:Y:S01]  /*1f70*/  LEA.HI.X.SX32 R27, R21, R7.reuse, 0x1, P5 ;  /* 0x00000007151b7211 */ /* 0x080fe200028f0eff */
[----:B------:R-:W-:Y:S01]  /*1f80*/  IMAD R21, R56, 0x11, RZ ;  /* 0x0000001138157824 */ /* 0x000fe200078e02ff */
[----:B------:R-:W-:Y:S01]  /*1f90*/  PRMT R48, RZ, 0x7610, R48 ;  /* 0x00007610ff307816 */ /* 0x000fe20000000030 */
[----:B------:R-:W-:Y:S01]  /*1fa0*/  VIADD R16, R4, 0xfffffff6 ;  /* 0xfffffff604107836 */ /* 0x000fe20000000000 */
[----:B------:R-:W-:Y:S02]  /*1fb0*/  IADD3 R28, P5, PT, R29, R6, RZ ;  /* 0x000000061d1c7210 */ /* 0x000fe40007fbe0ff */
[----:B------:R-:W-:Y:S02]  /*1fc0*/  PRMT R49, RZ, 0x7610, R49 ;  /* 0x00007610ff317816 */ /* 0x000fe40000000031 */
[----:B------:R3:W5:Y:S01]  /*1fd0*/  @P4 LDG.E.U16 R48, desc[UR24][R26.64] ;  /* 0x000000181a304981 */ /* 0x000762000c1e1500 */
[----:B------:R-:W-:Y:S01]  /*1fe0*/  LEA.HI.X.SX32 R29, R21, R7, 0x1, P5 ;  /* 0x00000007151d7211 */ /* 0x000fe200028f0eff */
[----:B------:R-:W-:Y:S01]  /*1ff0*/  IMAD.SHL.U32 R21, R56, 0x4, RZ ;  /* 0x0000000438157824 */ /* 0x000fe200078e00ff */
[----:B------:R-:W-:-:S02]  /*2000*/  ISETP.GE.U32.AND P4, PT, R16, 0x7fffffd7, PT ;  /* 0x7fffffd71000780c */ /* 0x000fc40003f86070 */
[----:B------:R-:W-:Y:S01]  /*2010*/  SHF.R.U32.HI R16, RZ, 0xd, R33 ;  /* 0x0000000dff107819 */ /* 0x000fe20000011621 */
[----:B------:R-:W5:Y:S01]  /*2020*/  @P6 LDG.E.U16 R49, desc[UR24][R28.64] ;  /* 0x000000181c316981 */ /* 0x000f62000c1e1500 */
[CC--:B----4-:R-:W-:Y:S01]  /*2030*/  LEA R22, P5, R56.reuse, R6.reuse, 0x3 ;  /* 0x0000000638167211 */ /* 0x0d0fe200078a18ff */
[----:B0-----:R-:W-:Y:S01]  /*2040*/  IMAD R25, R56, 0x24, RZ ;  /* 0x0000002438197824 */ /* 0x001fe200078e02ff */
[----:B------:R-:W-:Y:S02]  /*2050*/  PRMT R53, RZ, 0x7610, R53 ;  /* 0x00007610ff357816 */ /* 0x000fe40000000035 */
[----:B------:R-:W-:Y:S02]  /*2060*/  LOP3.LUT P6, RZ, R16, 0x1, RZ, 0xc0, !PT ;  /* 0x0000000110ff7812 */ /* 0x000fe400078cc0ff */
[----:B------:R-:W-:Y:S01]  /*2070*/  LEA.HI.X.SX32 R23, R21, R7, 0x1, P5 ;  /* 0x0000000715177211 */ /* 0x000fe200028f0eff */
[C---:B------:R-:W-:Y:S01]  /*2080*/  IMAD R31, R56.reuse, 0x12, RZ ;  /* 0x00000012381f7824 */ /* 0x040fe200078e02ff */
[----:B------:R-:W-:Y:S01]  /*2090*/  SHF.R.U32.HI R16, RZ, 0xc, R33 ;  /* 0x0000000cff107819 */ /* 0x000fe20000011621 */
[----:B------:R-:W-:Y:S01]  /*20a0*/  IMAD R41, R56, 0x26, RZ ;  /* 0x0000002638297824 */ /* 0x000fe200078e02ff */
[----:B------:R-:W-:Y:S01]  /*20b0*/  IADD3 R24, P5, PT, R25, R6, RZ ;  /* 0x0000000619187210 */ /* 0x000fe20007fbe0ff */
[----:B------:R0:W5:Y:S01]  /*20c0*/  @!P0 LDG.E.U16 R53, desc[UR24][R22.64] ;  /* 0x0000001816358981 */ /* 0x000162000c1e1500 */
[----:B------:R-:W-:-:S02]  /*20d0*/  LOP3.LUT P0, RZ, R16, 0x1, RZ, 0xc0, !PT ;  /* 0x0000000110ff7812 */ /* 0x000fc4000780c0ff */
[----:B------:R-:W-:Y:S01]  /*20e0*/  PRMT R51, RZ, 0x7610, R51 ;  /* 0x00007610ff337816 */ /* 0x000fe20000000033 */
[----:B------:R-:W-:Y:S01]  /*20f0*/  VIADD R16, R4, 0xfffffff7 ;  /* 0xfffffff704107836 */ /* 0x000fe20000000000 */
[-C--:B------:R-:W-:Y:S01]  /*2100*/  LEA.HI.X.SX32 R25, R31, R7.reuse, 0x1, P5 ;  /* 0x000000071f197211 */ /* 0x080fe200028f0eff */
[----:B---3--:R-:W-:Y:S01]  /*2110*/  IMAD R27, R56, 0x13, RZ ;  /* 0x00000013381b7824 */ /* 0x008fe200078e02ff */
[-C--:B------:R-:W-:Y:S02]  /*2120*/  IADD3 R26, P5, PT, R41, R6.reuse, RZ ;  /* 0x00000006291a7210 */ /* 0x080fe40007fbe0ff */
[----:B------:R-:W-:Y:S01]  /*2130*/  PRMT R52, RZ, 0x7610, R52 ;  /* 0x00007610ff347816 */ /* 0x000fe20000000034 */
[----:B------:R3:W5:Y:S01]  /*2140*/  @P6 LDG.E.U16 R51, desc[UR24][R24.64] ;  /* 0x0000001818336981 */ /* 0x000762000c1e1500 */
[----:B------:R-:W-:Y:S01]  /*2150*/  ISETP.GE.U32.AND P6, PT, R16, 0x7fffffd8, PT ;  /* 0x7fffffd81000780c */ /* 0x000fe20003fc6070 */
[----:B------:R-:W-:Y:S01]  /*2160*/  VIADD R16, R4, 0xfffffffa ;  /* 0xfffffffa04107836 */ /* 0x000fe20000000000 */
[-C--:B------:R-:W-:Y:S01]  /*2170*/  LEA.HI.X.SX32 R27, R27, R7.reuse, 0x1, P5 ;  /* 0x000000071b1b7211 */ /* 0x080fe200028f0eff */
[C---:B0-----:R-:W-:Y:S01]  /*2180*/  IMAD R22, R56.reuse, 0x9, RZ ;  /* 0x0000000938167824 */ /* 0x041fe200078e02ff */
[-C--:B------:R-:W-:Y:S01]  /*2190*/  IADD3 R30, P5, PT, R31, R6.reuse, RZ ;  /* 0x000000061f1e7210 */ /* 0x080fe20007fbe0ff */
[----:B------:R-:W-:Y:S01]  /*21a0*/  IMAD.SHL.U32 R23, R56, 0x8, RZ ;  /* 0x0000000838177824 */ /* 0x000fe200078e00ff */
[----:B------:R-:W-:Y:S01]  /*21b0*/  PRMT R54, RZ, 0x7610, R54 ;  /* 0x00007610ff367816 */ /* 0x000fe20000000036 */
[----:B------:R0:W5:Y:S01]  /*21c0*/  @P0 LDG.E.U16 R52, desc[UR24][R26.64] ;  /* 0x000000181a340981 */ /* 0x000162000c1e1500 */
[----:B------:R-:W-:Y:S01]  /*21d0*/  ISETP.GE.U32.AND P0, PT, R16, 0x7fffffdb, PT ;  /* 0x7fffffdb1000780c */ /* 0x000fe20003f06070 */
[----:B------:R-:W-:Y:S01]  /*21e0*/  VIADD R16, R4, 0xfffffff5 ;  /* 0xfffffff504107836 */ /* 0x000fe20000000000 */
[-C--:B------:R-:W-:Y:S01]  /*21f0*/  LEA.HI.X.SX32 R31, R22, R7.reuse, 0x1, P5 ;  /* 0x00000007161f7211 */ /* 0x080fe200028f0eff */
[C---:B---3--:R-:W-:Y:S01]  /*2200*/  IMAD R24, R56.reuse, 0xa, RZ ;  /* 0x0000000a38187824 */ /* 0x048fe200078e02ff */
[C---:B------:R-:W-:Y:S01]  /*2210*/  LEA R28, P5, R56.reuse, R6, 0x4 ;  /* 0x00000006381c7211 */ /* 0x040fe200078a20ff */
[C---:B------:R-:W-:Y:S01]  /*2220*/  IMAD R25, R56.reuse, 0x5, RZ ;  /* 0x0000000538197824 */ /* 0x040fe200078e02ff */
[----:B------:R-:W-:Y:S01]  /*2230*/  PRMT R65, RZ, 0x7610, R65 ;  /* 0x00007610ff417816 */ /* 0x000fe20000000041 */
[----:B------:R3:W5:Y:S01]  /*2240*/  @!P4 LDG.E.U16 R54, desc[UR24][R30.64] ;  /* 0x000000181e36c981 */ /* 0x000762000c1e1500 */
[----:B------:R-:W-:Y:S01]  /*2250*/  LEA.HI.X.SX32 R29, R23, R7, 0x1, P5 ;  /* 0x00000007171d7211 */ /* 0x000fe200028f0eff */
[----:B------:R-:W-:Y:S01]  /*2260*/  IMAD R41, R56, 0x14, RZ ;  /* 0x0000001438297824 */ /* 0x000fe200078e02ff */
[----:B------:R-:W-:-:S02]  /*2270*/  ISETP.GE.U32.AND P4, PT, R16, 0x7fffffd6, PT ;  /* 0x7fffffd61000780c */ /* 0x000fc40003f86070 */
[-C--:B0-----:R-:W-:Y:S01]  /*2280*/  IADD3 R26, P5, PT, R24, R6.reuse, RZ ;  /* 0x00000006181a7210 */ /* 0x081fe20007fbe0ff */
[----:B------:R-:W5:Y:S01]  /*2290*/  @!P6 LDG.E.U16 R65, desc[UR24][R28.64] ;  /* 0x000000181c41e981 */ /* 0x000f62000c1e1500 */
[----:B------:R-:W-:Y:S01]  /*22a0*/  SHF.R.U32.HI R16, RZ, 0xb, R33 ;  /* 0x0000000bff107819 */ /* 0x000fe20000011621 */
[----:B------:R-:W-:Y:S01]  /*22b0*/  IMAD R55, R56, 0x28, RZ ;  /* 0x0000002838377824 */ /* 0x000fe200078e02ff */
[----:B------:R-:W-:Y:S02]  /*22c0*/  LEA.HI.X.SX32 R27, R25, R7, 0x1, P5 ;  /* 0x00000007191b7211 */ /* 0x000fe400028f0eff */
[----:B------:R-:W-:Y:S02]  /*22d0*/  PRMT R68, RZ, 0x7610, R68 ;  /* 0x00007610ff447816 */ /* 0x000fe40000000044 */
[----:B------:R-:W-:Y:S01]  /*22e0*/  LOP3.LUT P6, RZ, R16, 0x1, RZ, 0xc0, !PT ;  /* 0x0000000110ff7812 */ /* 0x000fe200078cc0ff */
[----:B------:R-:W-:Y:S01]  /*22f0*/  VIADD R16, R4, 0xfffffff4 ;  /* 0xfffffff404107836 */ /* 0x000fe20000000000 */
[----:B---3--:R-:W-:-:S02]  /*2300*/  IADD3 R30, P5, PT, R41, R6, RZ ;  /* 0x00000006291e7210 */ /* 0x008fc40007fbe0ff */
[----:B------:R-:W-:Y:S01]  /*2310*/  PRMT R64, RZ, 0x7610, R64 ;  /* 0x00007610ff407816 */ /* 0x000fe20000000040 */
[----:B------:R0:W5:Y:S01]  /*2320*/  @!P0 LDG.E.U16 R68, desc[UR24][R26.64] ;  /* 0x000000181a448981 */ /* 0x000162000c1e1500 */
[-C--:B------:R-:W-:Y:S02]  /*2330*/  LEA.HI.X.SX32 R31, R24, R7.reuse, 0x1, P5 ;  /* 0x00000007181f7211 */ /* 0x080fe400028f0eff */
[----:B------:R-:W-:Y:S02]  /*2340*/  IADD3 R40, P5, PT, R55, R6, RZ ;  /* 0x0000000637287210 */ /* 0x000fe40007fbe0ff */
[----:B------:R-:W-:Y:S01]  /*2350*/  ISETP.GE.U32.AND P0, PT, R16, 0x7fffffd5, PT ;  /* 0x7fffffd51000780c */ /* 0x000fe20003f06070 */
[----:B------:R-:W5:Y:S01]  /*2360*/  @!P4 LDG.E.U16 R64, desc[UR24][R30.64] ;  /* 0x000000181e40c981 */ /* 0x000f62000c1e1500 */
[----:B------:R-:W-:Y:S02]  /*2370*/  SHF.R.U32.HI R16, RZ, 0xa, R33 ;  /* 0x0000000aff107819 */ /* 0x000fe40000011621 */
[----:B------:R-:W-:Y:S01]  /*2380*/  PRMT R55, RZ, 0x7610, R55 ;  /* 0x00007610ff377816 */ /* 0x000fe20000000037 */
[----:B------:R-:W-:Y:S01]  /*2390*/  IMAD R59, R56, 0x2a, RZ ;  /* 0x0000002a383b7824 */ /* 0x000fe200078e02ff */
[----:B------:R-:W-:-:S02]  /*23a0*/  LEA.HI.X.SX32 R41, R41, R7, 0x1, P5 ;  /* 0x0000000729297211 */ /* 0x000fc400028f0eff */
[----:B------:R-:W-:Y:S01]  /*23b0*/  LOP3.LUT P4, RZ, R16, 0x1, RZ, 0xc0, !PT ;  /* 0x0000000110ff7812 */ /* 0x000fe2000788c0ff */
[C---:B0-----:R-:W-:Y:S02]  /*23c0*/  IMAD R27, R56.reuse, 0x15, RZ ;  /* 0x00000015381b7824 */ /* 0x041fe400078e02ff */
[----:B------:R0:W5:Y:S01]  /*23d0*/  @P6 LDG.E.U16 R55, desc[UR24][R40.64] ;  /* 0x0000001828376981 */ /* 0x000162000c1e1500 */
[----:B------:R-:W-:Y:S01]  /*23e0*/  IADD3 R58, P6, PT, R59, R6, RZ ;  /* 0x000000063b3a7210 */ /* 0x000fe20007fde0ff */
[C---:B------:R-:W-:Y:S01]  /*23f0*/  IMAD R61, R56.reuse, 0x16, RZ ;  /* 0x00000016383d7824 */ /* 0x040fe200078e02ff */
[----:B------:R-:W-:Y:S02]  /*2400*/  SHF.R.U32.HI R16, RZ, 0x9, R33 ;  /* 0x00000009ff107819 */ /* 0x000fe40000011621 */
[----:B------:R-:W-:Y:S01]  /*2410*/  PRMT R70, RZ, 0x7610, R70 ;  /* 0x00007610ff467816 */ /* 0x000fe20000000046 */
[----:B------:R-:W-:Y:S01]  /*2420*/  IMAD R26, R56, 0xb, RZ ;  /* 0x0000000b381a7824 */ /* 0x000fe200078e02ff */
[----:B------:R-:W-:-:S02]  /*2430*/  LEA.HI.X.SX32 R59, R27, R7, 0x1, P6 ;  /* 0x000000071b3b7211 */ /* 0x000fc400030f0eff */
[----:B------:R-:W-:Y:S01]  /*2440*/  LOP3.LUT P5, RZ, R16, 0x1, RZ, 0xc0, !PT ;  /* 0x0000000110ff7812 */ /* 0x000fe200078ac0ff */
[----:B0-----:R-:W-:Y:S01]  /*2450*/  IMAD R41, R56, 0x2c, RZ ;  /* 0x0000002c38297824 */ /* 0x001fe200078e02ff */
[-C--:B------:R-:W-:Y:S01]  /*2460*/  IADD3 R28, P6, PT, R61, R6.reuse, RZ ;  /* 0x000000063d1c7210 */ /* 0x080fe20007fde0ff */
[----:B------:R-:W5:Y:S01]  /*2470*/  @P4 LDG.E.U16 R70, desc[UR24][R58.64] ;  /* 0x000000183a464981 */ /* 0x000f62000c1e1500 */
[----:B------:R-:W-:Y:S02]  /*2480*/  SHF.R.U32.HI R16, RZ, 0x8, R33 ;  /* 0x00000008ff107819 */ /* 0x000fe40000011621 */
[----:B------:R-:W-:Y:S02]  /*2490*/  PRMT R71, RZ, 0x7610, R71 ;  /* 0x00007610ff477816 */ /* 0x000fe40000000047 */
[-C--:B------:R-:W-:Y:S02]  /*24a0*/  LEA.HI.X.SX32 R29, R26, R7.reuse, 0x1, P6 ;  /* 0x000000071a1d7211 */ /* 0x080fe400030f0eff */
[----:B------:R-:W-:Y:S01]  /*24b0*/  LOP3.LUT P4, RZ, R16, 0x1, RZ, 0xc0, !PT ;  /* 0x0000000110ff7812 */ /* 0x000fe2000788c0ff */
[----:B------:R-:W-:Y:S01]  /*24c0*/  VIADD R16, R4, 0xfffffffc ;  /* 0xfffffffc04107836 */ /* 0x000fe20000000000 */
[----:B------:R-:W-:Y:S01]  /*24d0*/  IADD3 R40, P6, PT, R41, R6, RZ ;  /* 0x0000000629287210 */ /* 0x000fe20007fde0ff */
[C---:B------:R-:W-:Y:S01]  /*24e0*/  IMAD R27, R56.reuse, 0x2e, RZ ;  /* 0x0000002e381b7824 */ /* 0x040fe200078e02ff */
[----:B------:R0:W5:Y:S01]  /*24f0*/  @!P0 LDG.E.U16 R71, desc[UR24][R28.64] ;  /* 0x000000181c478981 */ /* 0x000162000c1e1500 */
[----:B------:R-:W-:Y:S01]  /*2500*/  PRMT R69, RZ, 0x7610, R69 ;  /* 0x00007610ff457816 */ /* 0x000fe20000000045 */
[----:B------:R-:W-:Y:S01]  /*2510*/  IMAD R31, R56, 0x17, RZ ;  /* 0x00000017381f7824 */ /* 0x000fe200078e02ff */
[----:B------:R-:W-:-:S02]  /*2520*/  LEA.HI.X.SX32 R41, R61, R7, 0x1, P6 ;  /* 0x000000073d297211 */ /* 0x000fc400030f0eff */
[----:B------:R-:W-:Y:S01]  /*2530*/  ISETP.GE.U32.AND P0, PT, R16, 0x7fffffdd, PT ;  /* 0x7fffffdd1000780c */ /* 0x000fe20003f06070 */
[----:B------:R-:W-:Y:S01]  /*2540*/  VIADD R16, R4, 0xfffffff9 ;  /* 0xfffffff904107836 */ /* 0x000fe20000000000 */
[-C--:B------:R-:W-:Y:S01]  /*2550*/  IADD3 R60, P6, PT, R27, R6.reuse, RZ ;  /* 0x000000061b3c7210 */ /* 0x080fe20007fde0ff */
[C---:B------:R-:W-:Y:S01]  /*2560*/  IMAD R27, R56.reuse, 0x6, RZ ;  /* 0x00000006381b7824 */ /* 0x040fe200078e02ff */
[----:B------:R3:W5:Y:S01]  /*2570*/  @P5 LDG.E.U16 R69, desc[UR24][R40.64] ;  /* 0x0000001828455981 */ /* 0x000762000c1e1500 */
[----:B------:R-:W-:Y:S01]  /*2580*/  PRMT R72, RZ, 0x7610, R72 ;  /* 0x00007610ff487816 */ /* 0x000fe20000000048 */
[----:B0-----:R-:W-:Y:S01]  /*2590*/  IMAD R28, R56, 0x3, RZ ;  /* 0x00000003381c7824 */ /* 0x001fe200078e02ff */
[-C--:B------:R-:W-:Y:S02]  /*25a0*/  LEA.HI.X.SX32 R61, R31, R7.reuse, 0x1, P6 ;  /* 0x000000071f3d7211 */ /* 0x080fe400030f0eff */
[----:B------:R-:W-:Y:S01]  /*25b0*/  ISETP.GE.U32.AND P5, PT, R16, 0x7fffffda, PT ;  /* 0x7fffffda1000780c */ /* 0x000fe20003fa6070 */
[----:B------:R-:W-:Y:S01]  /*25c0*/  VIADD R16, R4, 0xfffffff3 ;  /* 0xfffffff304107836 */ /* 0x000fe20000000000 */
[----:B------:R-:W-:Y:S01]  /*25d0*/  IADD3 R30, P6, PT, R27, R6, RZ ;  /* 0x000000061b1e7210 */ /* 0x000fe20007fde0ff */
[----:B------:R-:W-:Y:S01]  /*25e0*/  IMAD R29, R56, 0xc, RZ ;  /* 0x0000000c381d7824 */ /* 0x000fe200078e02ff */
[----:B------:R-:W-:Y:S01]  /*25f0*/  PRMT R75, RZ, 0x7610, R75 ;  /* 0x00007610ff4b7816 */ /* 0x000fe2000000004b */
[----:B------:R0:W5:Y:S01]  /*2600*/  @P4 LDG.E.U16 R72, desc[UR24][R60.64] ;  /* 0x000000183c484981 */ /* 0x000162000c1e1500 */
[----:B------:R-:W-:-:S02]  /*2610*/  LEA.HI.X.SX32 R31, R28, R7, 0x1, P6 ;  /* 0x000000071c1f7211 */ /* 0x000fc400030f0eff */
[----:B------:R-:W-:Y:S01]  /*2620*/  ISETP.GE.U32.AND P4, PT, R16, 0x7fffffd4, PT ;  /* 0x7fffffd41000780c */ /* 0x000fe20003f86070 */
[----:B------:R-:W-:Y:S01]  /*2630*/  IMAD R63, R56, 0x18, RZ ;  /* 0x00000018383f7824 */ /* 0x000fe200078e02ff */
[----:B------:R-:W-:Y:S01]  /*2640*/  SHF.R.U32.HI R16, RZ, 0x7, R33 ;  /* 0x00000007ff107819 */ /* 0x000fe20000011621 */
[----:B------:R4:W5:Y:S01]  /*2650*/  @!P0 LDG.E.U16 R75, desc[UR24][R30.64] ;  /* 0x000000181e4b8981 */ /* 0x000962000c1e1500 */
[-C--:B---3--:R-:W-:Y:S02]  /*2660*/  IADD3 R40, P6, PT, R29, R6.reuse, RZ ;  /* 0x000000061d287210 */ /* 0x088fe40007fde0ff */
[----:B------:R-:W-:Y:S02]  /*2670*/  PRMT R76, RZ, 0x7610, R76 ;  /* 0x00007610ff4c7816 */ /* 0x000fe4000000004c */
[----:B------:R-:W-:Y:S01]  /*2680*/  LOP3.LUT P0, RZ, R16, 0x1, RZ, 0xc0, !PT ;  /* 0x0000000110ff7812 */ /* 0x000fe2000780c0ff */
[----:B------:R-:W-:Y:S01]  /*2690*/  VIADD R16, R4, 0xfffffff8 ;  /* 0xfffffff804107836 */ /* 0x000fe20000000000 */
[----:B------:R-:W-:Y:S01]  /*26a0*/  LEA.HI.X.SX32 R41, R27, R7, 0x1, P6 ;  /* 0x000000071b297211 */ /* 0x000fe200030f0eff */
[----:B0-----:R-:W-:Y:S01]  /*26b0*/  IMAD R61, R56, 0x30, RZ ;  /* 0x00000030383d7824 */ /* 0x001fe200078e02ff */
[----:B------:R-:W-:-:S02]  /*26c0*/  IADD3 R58, P6, PT, R63, R6, RZ ;  /* 0x000000063f3a7210 */ /* 0x000fc40007fde0ff */
[----:B------:R-:W-:Y:S01]  /*26d0*/  PRMT R74, RZ, 0x7610, R74 ;  /* 0x00007610ff4a7816 */ /* 0x000fe2000000004a */
[----:B------:R0:W5:Y:S01]  /*26e0*/  @!P5 LDG.E.U16 R76, desc[UR24][R40.64] ;  /* 0x00000018284cd981 */ /* 0x000162000c1e1500 */
[-C--:B------:R-:W-:Y:S01]  /*26f0*/  LEA.HI.X.SX32 R59, R29, R7.reuse, 0x1, P6 ;  /* 0x000000071d3b7211 */ /* 0x080fe200030f0eff */
[----:B----4-:R-:W-:Y:S01]  /*2700*/  IMAD R30, R56, 0xe, RZ ;  /* 0x0000000e381e7824 */ /* 0x010fe200078e02ff */
[----:B------:R-:W-:Y:S01]  /*2710*/  ISETP.GE.U32.AND P5, PT, R16, 0x7fffffd9, PT ;  /* 0x7fffffd91000780c */ /* 0x000fe20003fa6070 */
[----:B------:R-:W-:Y:S01]  /*2720*/  VIADD R16, R4, 0xfffffff2 ;  /* 0xfffffff204107836 */ /* 0x000fe20000000000 */
[----:B------:R-:W-:Y:S01]  /*2730*/  IADD3 R60, P6, PT, R61, R6, RZ ;  /* 0x000000063d3c7210 */ /* 0x000fe20007fde0ff */
[----:B------:R-:W5:Y:S01]  /*2740*/  @!P4 LDG.E.U16 R74, desc[UR24][R58.64] ;  /* 0x000000183a4ac981 */ /* 0x000f62000c1e1500 */
[----:B------:R-:W-:Y:S01]  /*2750*/  PRMT R73, RZ, 0x7610, R73 ;  /* 0x00007610ff497816 */ /* 0x000fe20000000049 */
[----:B------:R-:W-:Y:S01]  /*2760*/  IMAD R31, R56, 0x7, RZ ;  /* 0x00000007381f7824 */ /* 0x000fe200078e02ff */
[----:B------:R-:W-:-:S02]  /*2770*/  LEA.HI.X.SX32 R61, R63, R7, 0x1, P6 ;  /* 0x000000073f3d7211 */ /* 0x000fc400030f0eff */
[----:B------:R-:W-:Y:S01]  /*2780*/  ISETP.GE.U32.AND P4, PT, R16, 0x7fffffd3, PT ;  /* 0x7fffffd31000780c */ /* 0x000fe20003f86070 */
[----:B------:R-:W-:Y:S01]  /*2790*/  VIADD R16, R4, 0xfffffff1 ;  /* 0xfffffff104107836 */ /* 0x000fe20000000000 */
[-C--:B0-----:R-:W-:Y:S01]  /*27a0*/  IADD3 R40, P6, PT, R30, R6.reuse, RZ ;  /* 0x000000061e287210 */ /* 0x081fe20007fde0ff */
[----:B------:R0:W5:Y:S01]  /*27b0*/  @P0 LDG.E.U16 R73, desc[UR24][R60.64] ;  /* 0x000000183c490981 */ /* 0x000162000c1e1500 */
[----:B------:R-:W-:Y:S01]  /*27c0*/  PRMT R81, RZ, 0x7610, R81 ;  /* 0x00007610ff517816 */ /* 0x000fe20000000051 */
[----:B------:R-:W-:Y:S01]  /*27d0*/  IMAD R87, R56, 0x1c, RZ ;  /* 0x0000001c38577824 */ /* 0x000fe200078e02ff */
[----:B------:R-:W-:Y:S02]  /*27e0*/  LEA.HI.X.SX32 R41, R31, R7, 0x1, P6 ;  /* 0x000000071f297211 */ /* 0x000fe400030f0eff */
[----:B------:R-:W-:Y:S01]  /*27f0*/  ISETP.GE.U32.AND P0, PT, R16, 0x7fffffd2, PT ;  /* 0x7fffffd21000780c */ /* 0x000fe20003f06070 */
[C---:B------:R-:W-:Y:S02]  /*2800*/  IMAD R63, R56.reuse, 0x1a, RZ ;  /* 0x0000001a383f7824 */ /* 0x040fe400078e02ff */
[----:B------:R3:W5:Y:S01]  /*2810*/  @!P5 LDG.E.U16 R81, desc[UR24][R40.64] ;  /* 0x000000182851d981 */ /* 0x000762000c1e1500 */
[-C--:B0-----:R-:W-:Y:S01]  /*2820*/  IADD3 R60, P5, PT, R87, R6.reuse, RZ ;  /* 0x00000006573c7210 */ /* 0x081fe20007fbe0ff */
[----:B------:R-:W-:Y:S01]  /*2830*/  IMAD R32, R56, 0xd, RZ ;  /* 0x0000000d38207824 */ /* 0x000fe200078e02ff */
[----:B------:R-:W-:-:S02]  /*2840*/  IADD3 R58, P6, PT, R63, R6, RZ ;  /* 0x000000063f3a7210 */ /* 0x000fc40007fde0ff */
[----:B------:R-:W-:Y:S01]  /*2850*/  PRMT R77, RZ, 0x7610, R77 ;  /* 0x00007610ff4d7816 */ /* 0x000fe2000000004d */
[----:B------:R-:W-:Y:S01]  /*2860*/  IMAD R79, R56, 0x32, RZ ;  /* 0x00000032384f7824 */ /* 0x000fe200078e02ff */
[-C--:B------:R-:W-:Y:S02]  /*2870*/  LEA.HI.X.SX32 R61, R30, R7.reuse, 0x1, P5 ;  /* 0x000000071e3d7211 */ /* 0x080fe400028f0eff */
[----:B------:R-:W-:Y:S01]  /*2880*/  PRMT R83, RZ, 0x7610, R83 ;  /* 0x00007610ff537816 */ /* 0x000fe20000000053 */
[----:B------:R-:W-:Y:S01]  /*2890*/  IMAD R67, R56, 0x34, RZ ;  /* 0x0000003438437824 */ /* 0x000fe200078e02ff */
[-C--:B------:R-:W-:Y:S01]  /*28a0*/  LEA.HI.X.SX32 R59, R32, R7.reuse, 0x1, P6 ;  /* 0x00000007203b7211 */ /* 0x080fe200030f0eff */
[----:B------:R-:W5:Y:S01]  /*28b0*/  @!P0 LDG.E.U16 R77, desc[UR24][R60.64] ;  /* 0x000000183c4d8981 */ /* 0x000f62000c1e1500 */
[C---:B---3--:R-:W-:Y:S01]  /*28c0*/  IMAD R41, R56.reuse, 0x19, RZ ;  /* 0x0000001938297824 */ /* 0x048fe200078e02ff */
[-C--:B------:R-:W-:Y:S01]  /*28d0*/  IADD3 R78, P0, PT, R79, R6.reuse, RZ ;  /* 0x000000064f4e7210 */ /* 0x080fe20007f1e0ff */
[----:B------:R-:W-:Y:S01]  /*28e0*/  IMAD R93, R56, 0x36, RZ ;  /* 0x00000036385d7824 */ /* 0x000fe200078e02ff */
[----:B------:R0:W5:Y:S01]  /*28f0*/  @!P4 LDG.E.U16 R83, desc[UR24][R58.64] ;  /* 0x000000183a53c981 */ /* 0x000162000c1e1500 */
[----:B------:R-:W-:Y:S01]  /*2900*/  VIADD R16, R4, 0xffffffff ;  /* 0xffffffff04107836 */ /* 0x000fe20000000000 */
[----:B------:R-:W-:Y:S01]  /*2910*/  IADD3 R66, P4, PT, R67, R6, RZ ;  /* 0x0000000643427210 */ /* 0x000fe20007f9e0ff */
[C---:B------:R-:W-:Y:S01]  /*2920*/  IMAD R95, R56.reuse, 0x38, RZ ;  /* 0x00000038385f7824 */ /* 0x040fe200078e02ff */
[----:B------:R-:W-:Y:S01]  /*2930*/  LEA.HI.X.SX32 R79, R41, R7, 0x1, P0 ;  /* 0x00000007294f7211 */ /* 0x000fe200000f0eff */
[----:B------:R-:W-:-:S02]  /*2940*/  IMAD R85, R56, 0x1b, RZ ;  /* 0x0000001b38557824 */ /* 0x000fc400078e02ff */
[----:B------:R-:W-:Y:S01]  /*2950*/  IMAD R97, R56, 0x3a, RZ ;  /* 0x0000003a38617824 */ /* 0x000fe200078e02ff */
[----:B------:R-:W-:Y:S02]  /*2960*/  ISETP.GE.U32.AND P6, PT, R16, 0x7fffffe0, PT ;  /* 0x7fffffe01000780c */ /* 0x000fe40003fc6070 */
[-C--:B0-----:R-:W-:Y:S01]  /*2970*/  IADD3 R58, P0, PT, R93, R6.reuse, RZ ;  /* 0x000000065d3a7210 */ /* 0x081fe20007f1e0ff */
[C---:B------:R-:W-:Y:S01]  /*2980*/  IMAD R99, R56.reuse, 0x3c, RZ ;  /* 0x0000003c38637824 */ /* 0x040fe200078e02ff */
[-C--:B------:R-:W-:Y:S01]  /*2990*/  LEA.HI.X.SX32 R67, R63, R7.reuse, 0x1, P4 ;  /* 0x000000073f437211 */ /* 0x080fe200020f0eff */
[C---:B------:R-:W-:Y:S01]  /*29a0*/  IMAD R89, R56.reuse, 0x1d, RZ ;  /* 0x0000001d38597824 */ /* 0x040fe200078e02ff */
[----:B------:R-:W-:Y:S02]  /*29b0*/  SHF.R.U32.HI R16, RZ, 0x6, R33 ;  /* 0x00000006ff107819 */ /* 0x000fe40000011621 */
[----:B------:R-:W-:Y:S01]  /*29c0*/  IADD3 R60, P4, PT, R95, R6, RZ ;  /* 0x000000065f3c7210 */ /* 0x000fe20007f9e0ff */
[----:B------:R-:W-:Y:S01]  /*29d0*/  IMAD R101, R56, 0x3e, RZ ;  /* 0x0000003e38657824 */ /* 0x000fe200078e02ff */
[----:B------:R-:W-:-:S02]  /*29e0*/  LEA.HI.X.SX32 R59, R85, R7, 0x1, P0 ;  /* 0x00000007553b7211 */ /* 0x000fc400000f0eff */
[-C--:B------:R-:W-:Y:S02]  /*29f0*/  IADD3 R62, P0, PT, R97, R6.reuse, RZ ;  /* 0x00000006613e7210 */ /* 0x080fe40007f1e0ff */
[----:B------:R-:W-:Y:S02]  /*2a00*/  LOP3.LUT P5, RZ, R16, 0x1, RZ, 0xc0, !PT ;  /* 0x0000000110ff7812 */ /* 0x000fe400078ac0ff */
[-C--:B------:R-:W-:Y:S01]  /*2a10*/  LEA.HI.X.SX32 R61, R87, R7.reuse, 0x1, P4 ;  /* 0x00000007573d7211 */ /* 0x080fe200020f0eff */
[----:B------:R-:W-:Y:S01]  /*2a20*/  IMAD R91, R56, 0x1f, RZ ;  /* 0x0000001f385b7824 */ /* 0x000fe200078e02ff */
[----:B------:R-:W-:Y:S02]  /*2a30*/  IADD3 R16, P4, PT, R99, R6, RZ ;  /* 0x0000000663107210 */ /* 0x000fe40007f9e0ff */
[----:B------:R-:W-:Y:S02]  /*2a40*/  SHF.R.U32.HI R34, RZ, 0x5, R33 ;  /* 0x00000005ff227819 */ /* 0x000fe40000011621 */
[----:B------:R-:W-:-:S02]  /*2a50*/  LEA.HI.X.SX32 R63, R89, R7, 0x1, P0 ;  /* 0x00000007593f7211 */ /* 0x000fc400000f0eff */
[----:B------:R-:W-:Y:S02]  /*2a60*/  IADD3 R40, P0, PT, R101, R6, RZ ;  /* 0x0000000665287210 */ /* 0x000fe40007f1e0ff */
[--C-:B------:R-:W-:Y:S02]  /*2a70*/  SHF.R.U32.HI R82, RZ, 0x4, R33.reuse ;  /* 0x00000004ff527819 */ /* 0x100fe40000011621 */
[----:B------:R-:W-:Y:S02]  /*2a80*/  PRMT R80, RZ, 0x7610, R80 ;  /* 0x00007610ff507816 */ /* 0x000fe40000000050 */
[-C--:B------:R-:W-:Y:S02]  /*2a90*/  LEA.HI.X.SX32 R17, R17, R7.reuse, 0x1, P4 ;  /* 0x0000000711117211 */ /* 0x080fe400020f0eff */
[----:B------:R-:W-:Y:S02]  /*2aa0*/  LOP3.LUT P4, RZ, R34, 0x1, RZ, 0xc0, !PT ;  /* 0x0000000122ff7812 */ /* 0x000fe4000788c0ff */
[----:B------:R-:W-:Y:S01]  /*2ab0*/  LEA.HI.X.SX32 R41, R91, R7, 0x1, P0 ;  /* 0x000000075b297211 */ /* 0x000fe200000f0eff */
[----:B------:R0:W5:Y:S01]  /*2ac0*/  @!P6 LDG.E.U16 R80, desc[UR24][R6.64] ;  /* 0x000000180650e981 */ /* 0x000162000c1e1500 */
[----:B------:R-:W-:-:S02]  /*2ad0*/  SHF.R.U32.HI R34, RZ, 0x3, R33 ;  /* 0x00000003ff227819 */ /* 0x000fc40000011621 */
[----:B------:R-:W-:Y:S02]  /*2ae0*/  LOP3.LUT P0, RZ, R82, 0x1, RZ, 0xc0, !PT ;  /* 0x0000000152ff7812 */ /* 0x000fe4000780c0ff */
[----:B------:R-:W-:Y:S02]  /*2af0*/  PRMT R82, RZ, 0x7610, R82 ;  /* 0x00007610ff527816 */ /* 0x000fe40000000052 */
[----:B------:R-:W-:Y:S02]  /*2b00*/  LOP3.LUT P6, RZ, R34, 0x1, RZ, 0xc0, !PT ;  /* 0x0000000122ff7812 */ /* 0x000fe400078cc0ff */
[----:B------:R-:W-:Y:S02]  /*2b10*/  SHF.R.U32.HI R34, RZ, 0x2, R33 ;  /* 0x00000002ff227819 */ /* 0x000fe40000011621 */
[----:B------:R3:W5:Y:S02]  /*2b20*/  @P5 LDG.E.U16 R82, desc[UR24][R78.64] ;  /* 0x000000184e525981 */ /* 0x000764000c1e1500 */
[----:B------:R-:W-:-:S02]  /*2b30*/  LOP3.LUT P5, RZ, R34, 0x1, RZ, 0xc0, !PT ;  /* 0x0000000122ff7812 */ /* 0x000fc400078ac0ff */
[----:B------:R-:W-:Y:S02]  /*2b40*/  LOP3.LUT R34, R39, 0x1f, RZ, 0xc0, !PT ;  /* 0x0000001f27227812 */ /* 0x000fe400078ec0ff */
[----:B------:R-:W-:-:S03]  /*2b50*/  PRMT R86, RZ, 0x7610, R86 ;  /* 0x00007610ff567816 */ /* 0x000fc60000000056 */
[----:B0-----:R-:W-:Y:S01]  /*2b60*/  IMAD R6, R34, R57, RZ ;  /* 0x0000003922067224 */ /* 0x001fe200078e02ff */
[----:B------:R-:W-:Y:S02]  /*2b70*/  PRMT R84, RZ, 0x7610, R84 ;  /* 0x00007610ff547816 */ /* 0x000fe40000000054 */
[----:B---3--:R-:W-:Y:S01]  /*2b80*/  PRMT R79, RZ, 0x7610, R79 ;  /* 0x00007610ff4f7816 */ /* 0x008fe2000000004f */
[----:B------:R-:W5:Y:S01]  /*2b90*/  @P6 LDG.E.U16 R86, desc[UR24][R60.64] ;  /* 0x000000183c566981 */ /* 0x000f62000c1e1500 */
[----:B-1----:R-:W-:Y:S01]  /*2ba0*/  IMAD R8, R8, UR5, RZ ;  /* 0x0000000508087c24 */ /* 0x002fe2000f8e02ff */
[----:B------:R-:W-:Y:S01]  /*2bb0*/  LEA R7, P6, R6, UR18, 0x1 ;  /* 0x0000001206077c11 */ /* 0x000fe2000f8c08ff */
[----:B------:R-:W-:Y:S01]  /*2bc0*/  IMAD R10, R10, UR5, RZ ;  /* 0x000000050a0a7c24 */ /* 0x000fe2000f8e02ff */
[----:B------:R0:W5:Y:S04]  /*2bd0*/  @P4 LDG.E.U16 R84, desc[UR24][R66.64] ;  /* 0x0000001842544981 */ /* 0x000168000c1e1500 */
[----:B------:R1:W5:Y:S01]  /*2be0*/  @P5 LDG.E.U16 R79, desc[UR24][R62.64] ;  /* 0x000000183e4f5981 */ /* 0x000362000c1e1500 */
[----:B------:R-:W-:-:S02]  /*2bf0*/  LEA R106, P5, R8, R7, 0x1 ;  /* 0x00000007086a7211 */ /* 0x000fc400078a08ff */
[----:B0-----:R-:W-:Y:S01]  /*2c00*/  LEA.HI.X.SX32 R67, R6, UR19, 0x1, P6 ;  /* 0x0000001306437c11 */ /* 0x001fe2000b0f0eff */
[----:B------:R-:W-:Y:S02]  /*2c10*/  IMAD R9, R9, UR5, RZ ;  /* 0x0000000509097c24 */ /* 0x000fe4000f8e02ff */
[----:B------:R-:W-:Y:S01]  /*2c20*/  IMAD R12, R12, UR5, RZ ;  /* 0x000000050c0c7c24 */ /* 0x000fe2000f8e02ff */
[----:B------:R-:W-:Y:S02]  /*2c30*/  LEA.HI.X.SX32 R107, R8, R67, 0x1, P5 ;  /* 0x00000043086b7211 */ /* 0x000fe400028f0eff */
[-C--:B------:R-:W-:Y:S01]  /*2c40*/  LEA R102, P5, R10, R7.reuse, 0x1 ;  /* 0x000000070a667211 */ /* 0x080fe200078a08ff */
[----:B------:R-:W-:Y:S01]  /*2c50*/  IMAD R11, R11, UR5, RZ ;  /* 0x000000050b0b7c24 */ /* 0x000fe2000f8e02ff */
[----:B------:R-:W-:Y:S01]  /*2c60*/  LEA R104, P6, R9, R7, 0x1 ;  /* 0x0000000709687211 */ /* 0x000fe200078c08ff */
[----:B------:R-:W-:Y:S01]  /*2c70*/  IMAD R14, R14, UR5, RZ ;  /* 0x000000050e0e7c24 */ /* 0x000fe2000f8e02ff */
[----:B------:R-:W-:-:S02]  /*2c80*/  LEA.HI.X.SX32 R103, R10, R67, 0x1, P5 ;  /* 0x000000430a677211 */ /* 0x000fc400028f0eff */
[----:B------:R-:W-:Y:S01]  /*2c90*/  LEA R98, P5, R12, R7, 0x1 ;  /* 0x000000070c627211 */ /* 0x000fe200078a08ff */
[----:B------:R-:W-:Y:S01]  /*2ca0*/  IMAD R13, R13, UR5, RZ ;  /* 0x000000050d0d7c24 */ /* 0x000fe2000f8e02ff */
[-C--:B------:R-:W-:Y:S01]  /*2cb0*/  LEA.HI.X.SX32 R105, R9, R67.reuse, 0x1, P6 ;  /* 0x0000004309697211 */ /* 0x080fe200030f0eff */
[----:B------:R-:W-:Y:S01]  /*2cc0*/  IMAD R18, R18, UR5, RZ ;  /* 0x0000000512127c24 */ /* 0x000fe2000f8e02ff */
[----:B------:R-:W-:Y:S02]  /*2cd0*/  LEA.HI.X.SX32 R99, R12, R67, 0x1, P5 ;  /* 0x000000430c637211 */ /* 0x000fe400028f0eff */
[-C--:B------:R-:W-:Y:S02]  /*2ce0*/  LEA R100, P6, R11, R7.reuse, 0x1 ;  /* 0x000000070b647211 */ /* 0x080fe400078c08ff */
[C---:B------:R-:W-:Y:S01]  /*2cf0*/  LEA R94, P5, R14.reuse, R7, 0x1 ;  /* 0x000000070e5e7211 */ /* 0x040fe200078a08ff */
[----:B------:R-:W-:Y:S01]  /*2d00*/  IMAD R15, R15, UR5, RZ ;  /* 0x000000050f0f7c24 */ /* 0x000fe2000f8e02ff */
[-C--:B------:R-:W-:Y:S01]  /*2d10*/  LEA.HI.X.SX32 R101, R11, R67.reuse, 0x1, P6 ;  /* 0x000000430b657211 */ /* 0x080fe200030f0eff */
[----:B------:R-:W-:Y:S01]  /*2d20*/  IMAD R6, R37, UR5, RZ ;  /* 0x0000000525067c24 */ /* 0x000fe2000f8e02ff */
[----:B------:R-:W-:-:S02]  /*2d30*/  LEA.HI.X.SX32 R95, R14, R67, 0x1, P5 ;  /* 0x000000430e5f7211 */ /* 0x000fc400028f0eff */
[-C--:B------:R-:W-:Y:S02]  /*2d40*/  LEA R96, P6, R13, R7.reuse, 0x1 ;  /* 0x000000070d607211 */ /* 0x080fe400078c08ff */
[----:B------:R-:W-:Y:S01]  /*2d50*/  LEA R90, P5, R18, R7, 0x1 ;  /* 0x00000007125a7211 */ /* 0x000fe200078a08ff */
[----:B------:R-:W-:Y:S01]  /*2d60*/  IMAD R19, R19, UR5, RZ ;  /* 0x0000000513137c24 */ /* 0x000fe2000f8e02ff */
[----:B------:R-:W-:Y:S01]  /*2d70*/  SHF.R.U32.HI R33, RZ, 0x1, R33 ;  /* 0x00000001ff217819 */ /* 0x000fe20000011621 */
[----:B------:R-:W-:Y:S01]  /*2d80*/  IMAD R44, R44, UR5, RZ ;  /* 0x000000052c2c7c24 */ /* 0x000fe2000f8e02ff */
[-C--:B------:R-:W-:Y:S02]  /*2d90*/  LEA.HI.X.SX32 R97, R13, R67.reuse, 0x1, P6 ;  /* 0x000000430d617211 */ /* 0x080fe400030f0eff */
[----:B------:R-:W-:Y:S02]  /*2da0*/  LEA.HI.X.SX32 R91, R18, R67, 0x1, P5 ;  /* 0x00000043125b7211 */ /* 0x000fe400028f0eff */
[----:B------:R-:W-:-:S02]  /*2db0*/  LEA R92, P6, R15, R7, 0x1 ;  /* 0x000000070f5c7211 */ /* 0x000fc400078c08ff */
[C---:B------:R-:W-:Y:S02]  /*2dc0*/  LEA R66, P5, R6.reuse, R7, 0x1 ;  /* 0x0000000706427211 */ /* 0x040fe400078a08ff */
[----:B------:R-:W-:Y:S02]  /*2dd0*/  LOP3.LUT P4, RZ, R33, 0x1, RZ, 0xc0, !PT ;  /* 0x0000000121ff7812 */ /* 0x000fe4000788c0ff */
[-C--:B------:R-:W-:Y:S02]  /*2de0*/  LEA.HI.X.SX32 R93, R15, R67.reuse, 0x1, P6 ;  /* 0x000000430f5d7211 */ /* 0x080fe400030f0eff */
[----:B------:R-:W-:Y:S02]  /*2df0*/  LEA.HI.X.SX32 R87, R6, R67, 0x1, P5 ;  /* 0x0000004306577211 */ /* 0x000fe400028f0eff */
[-C--:B------:R-:W-:Y:S02]  /*2e00*/  LEA R88, P6, R19, R7.reuse, 0x1 ;  /* 0x0000000713587211 */ /* 0x080fe400078c08ff */
[----:B------:R-:W-:-:S02]  /*2e10*/  LEA R60, P5, R44, R7, 0x1 ;  /* 0x000000072c3c7211 */ /* 0x000fc400078a08ff */
[-C--:B------:R-:W-:Y:S02]  /*2e20*/  LEA.HI.X.SX32 R89, R19, R67.reuse, 0x1, P6 ;  /* 0x0000004313597211 */ /* 0x080fe400030f0eff */
[----:B------:R-:W-:Y:S02]  /*2e30*/  LEA.HI.X.SX32 R61, R44, R67, 0x1, P5 ;  /* 0x000000432c3d7211 */ /* 0x000fe400028f0eff */
[----:B------:R-:W-:Y:S02]  /*2e40*/  PRMT R19, RZ, 0x7610, R19 ;  /* 0x00007610ff137816 */ /* 0x000fe40000000013 */
[----:B------:R-:W-:-:S04]  /*2e50*/  PRMT R44, RZ, 0x7610, R44 ;  /* 0x00007610ff2c7816 */ /* 0x000fc8000000002c */
[----:B------:R-:W5:Y:S04]  /*2e60*/  @P4 LDG.E.U16 R19, desc[UR24][R16.64] ;  /* 0x0000001810134981 */ /* 0x000f68000c1e1500 */
[----:B------:R-:W5:Y:S01]  /*2e70*/  @!P3 LDG.E.U16 R44, desc[UR24][R40.64] ;  /* 0x00000018282cb981 */ /* 0x000f62000c1e1500 */
[----:B------:R-:W-:Y:S01]  /*2e80*/  PRMT R85, RZ, 0x7610, R85 ;  /* 0x00007610ff557816 */ /* 0x000fe20000000055 */
[----:B------:R-:W-:Y:S02]  /*2e90*/  VIADD R33, R4, 0x1f ;  /* 0x0000001f04217836 */ /* 0x000fe40000000000 */
[----:B------:R-:W-:Y:S02]  /*2ea0*/  IMAD R43, R43, UR5, RZ ;  /* 0x000000052b2b7c24 */ /* 0x000fe4000f8e02ff */
[----:B------:R-:W-:Y:S01]  /*2eb0*/  IMAD R45, R45, UR5, RZ ;  /* 0x000000052d2d7c24 */ /* 0x000fe2000f8e02ff */
[----:B------:R0:W5:Y:S01]  /*2ec0*/  @P0 LDG.E.U16 R85, desc[UR24][R58.64] ;  /* 0x000000183a550981 */ /* 0x000162000c1e1500 */
[----:B------:R-:W-:Y:S01]  /*2ed0*/  IMAD R46, R46, UR5, RZ ;  /* 0x000000052e2e7c24 */ /* 0x000fe2000f8e02ff */
[----:B------:R-:W-:Y:S01]  /*2ee0*/  ISETP.GT.AND P0, PT, R33, 0x1f, PT ;  /* 0x0000001f2100780c */ /* 0x000fe20003f04270 */
[----:B------:R-:W-:Y:S01]  /*2ef0*/  IMAD R47, R47, UR5, RZ ;  /* 0x000000052f2f7c24 */ /* 0x000fe2000f8e02ff */
[----:B------:R-:W-:-:S04]  /*2f00*/  @!UP0 UIADD3 UR4, UPT, UPT, -UR4, 0x100000, URZ ;  /* 0x0010000004048890 */ /* 0x000fc8000fffe1ff */
[----:B------:R-:W-:Y:S02]  /*2f10*/  @!UP0 USHF.L.U32 UR5, UR4, 0xb, URZ ;  /* 0x0000000b04058899 */ /* 0x000fe400080006ff */
[----:B------:R-:W-:Y:S01]  /*2f20*/  @!UP0 USHF.L.U32 UR4, UR4, 0x1, URZ ;  /* 0x0000000104048899 */ /* 0x000fe200080006ff */
[----:B-1----:R-:W-:Y:S01]  /*2f30*/  LEA R62, P6, R43, R7, 0x1 ;  /* 0x000000072b3e7211 */ /* 0x002fe200078c08ff */
[----:B------:R-:W-:-:S03]  /*2f40*/  VOTEU.ALL UP0, P2 ;  /* 0x0000000000ff7886 */ /* 0x000fc60001000000 */
[----:B------:R-:W-:Y:S02]  /*2f50*/  LEA.HI.X.SX32 R63, R43, R67, 0x1, P6 ;  /* 0x000000432b3f7211 */ /* 0x000fe400030f0eff */
[CC--:B0-----:R-:W-:Y:S02]  /*2f60*/  LEA R58, P6, R45.reuse, R7.reuse, 0x1 ;  /* 0x000000072d3a7211 */ /* 0x0c1fe400078c08ff */
[C---:B------:R-:W-:Y:S02]  /*2f70*/  LEA R78, P5, R46.reuse, R7, 0x1 ;  /* 0x000000072e4e7211 */ /* 0x040fe400078a08ff */
[----:B------:R-:W-:Y:S01]  /*2f80*/  LEA.HI.X.SX32 R59, R45, R67, 0x1, P6 ;  /* 0x000000432d3b7211 */ /* 0x000fe200030f0eff */
[----:B------:R2:W0:Y:S01]  /*2f90*/  @!UP0 SYNCS.EXCH.64 URZ, [UR11+0x2008], UR4 ;  /* 0x002008040bff85b2 */ /* 0x0004220008000100 */
[----:B------:R-:W-:Y:S02]  /*2fa0*/  LEA R43, P6, R47, R7, 0x1 ;  /* 0x000000072f2b7211 */ /* 0x000fe400078c08ff */
[----:B------:R-:W-:-:S02]  /*2fb0*/  LEA.HI.X.SX32 R45, R46, R67, 0x1, P5 ;  /* 0x000000432e2d7211 */ /* 0x000fc400028f0eff */
[----:B------:R-:W-:Y:S02]  /*2fc0*/  ISETP.LT.AND P5, PT, R34, R4, P0 ;  /* 0x000000042200720c */ /* 0x000fe400007a1270 */
[----:B------:R-:W-:Y:S01]  /*2fd0*/  LEA.HI.X.SX32 R46, R47, R67, 0x1, P6 ;  /* 0x000000432f2e7211 */ /* 0x000fe200030f0eff */
[----:B--2---:R-:W-:Y:S10]  /*2fe0*/  @!P0 BRA `(.L_x_6) ;  /* 0x0000000000448947 */ /* 0x004ff40003800000 */
[----:B-----5:R-:W-:Y:S02]  /*2ff0*/  PRMT R4, R80, 0x5410, R5 ;  /* 0x0000541050047816 */ /* 0x020fe40000000005 */
[----:B------:R-:W-:Y:S02]  /*3000*/  PRMT R5, R50, 0x5410, R75 ;  /* 0x0000541032057816 */ /* 0x000fe4000000004b */
[----:B------:R-:W-:Y:S02]  /*3010*/  PRMT R6, R53, 0x5410, R68 ;  /* 0x0000541035067816 */ /* 0x000fe40000000044 */
[----:B------:R-:W-:Y:S02]  /*3020*/  PRMT R7, R76, 0x5410, R81 ;  /* 0x000054104c077816 */ /* 0x000fe40000000051 */
[----:B------:R-:W-:Y:S02]  /*3030*/  PRMT R8, R65, 0x5410, R54 ;  /* 0x0000541041087816 */ /* 0x000fe40000000036 */
[----:B------:R-:W-:-:S02]  /*3040*/  PRMT R9, R64, 0x5410, R71 ;  /* 0x0000541040097816 */ /* 0x000fc40000000047 */
[----:B------:R-:W-:Y:S02]  /*3050*/  PRMT R10, R74, 0x5410, R83 ;  /* 0x000054104a0a7816 */ /* 0x000fe40000000053 */
        /* <DEDUP_REMOVED lines=8> */
[----:B------:R-:W-:-:S04]  /*30e0*/  PRMT R19, R19, 0x5410, R44 ;  /* 0x0000541013137816 */ /* 0x000fc8000000002c */
[----:B------:R1:W-:Y:S03]  /*30f0*/  STTM.x16 tmem[UR12+0x40], R4 ;  /* 0x00004004000079ed */ /* 0x0003e6000824000c */
.L_x_6:
[----:B------:R-:W2:Y:S01]  /*3100*/  FENCE.VIEW.ASYNC.T ;  /* 0x00000000000073c6 */ /* 0x000ea20000000200 */
[----:B-1---5:R-:W-:Y:S01]  /*3110*/  PRMT R5, RZ, 0x7610, R5 ;  /* 0x00007610ff057816 */ /* 0x022fe20000000005 */
[----:B0-2---:R-:W-:Y:S01]  /*3120*/  BAR.SYNC.DEFER_BLOCKING 0x0 ;  /* 0x0000000000007b1d */ /* 0x005fe20000010000 */
[----:B------:R-:W-:Y:S01]  /*3130*/  PRMT R7, RZ, 0x7610, R7 ;  /* 0x00007610ff077816 */ /* 0x000fe20000000007 */
[----:B------:R-:W-:Y:S01]  /*3140*/  IMAD.MOV.U32 R86, RZ, RZ, R66 ;  /* 0x000000ffff567224 */ /* 0x000fe200078e0042 */
        /* <DEDUP_REMOVED lines=19> */
[----:B------:R-:W0:Y:S01]  /*3280*/  LDCU UR4, c[0x0][0x3a0] ;  /* 0x00007400ff0477ac */ /* 0x000e220008000800 */
[----:B------:R-:W-:Y:S01]  /*3290*/  PRMT R12, RZ, 0x7610, R12 ;  /* 0x00007610ff0c7816 */ /* 0x000fe2000000000c */
[----:B------:R-:W2:Y:S01]  /*32a0*/  @P5 LDG.E.U16 R5, desc[UR24][R106.64] ;  /* 0x000000186a055981 */ /* 0x000ea2000c1e1500 */
[----:B------:R-:W-:-:S02]  /*32b0*/  PRMT R14, RZ, 0x7610, R14 ;  /* 0x00007610ff0e7816 */ /* 0x000fc4000000000e */
[----:B------:R-:W-:Y:S01]  /*32c0*/  PRMT R16, RZ, 0x7610, R16 ;  /* 0x00007610ff107816 */ /* 0x000fe20000000010 */
[----:B------:R-:W3:Y:S01]  /*32d0*/  @P5 LDG.E.U16 R7, desc[UR24][R102.64] ;  /* 0x0000001866075981 */ /* 0x000ee2000c1e1500 */
[----:B------:R-:W-:-:S03]  /*32e0*/  PRMT R18, RZ, 0x7610, R18 ;  /* 0x00007610ff127816 */ /* 0x000fc60000000012 */
[----:B------:R-:W4:Y:S04]  /*32f0*/  @P5 LDG.E.U16 R9, desc[UR24][R98.64] ;  /* 0x0000001862095981 */ /* 0x000f28000c1e1500 */
        /* <DEDUP_REMOVED lines=12> */
[----:B------:R-:W4:Y:S01]  /*33c0*/  @P5 LDG.E.U16 R18, desc[UR24][R76.64] ;  /* 0x000000184c125981 */ /* 0x000f22000c1e1500 */
[----:B------:R-:W-:-:S04]  /*33d0*/  SHF.R.S32.HI R40, RZ, 0x1f, R35 ;  /* 0x0000001fff287819 */ /* 0x000fc80000011423 */
[----:B------:R-:W-:Y:S02]  /*33e0*/  SHF.L.U64.HI R37, R35, 0x1, R40 ;  /* 0x0000000123257819 */ /* 0x000fe40000010228 */
[----:B------:R-:W-:Y:S01]  /*33f0*/  SHF.R.S32.HI R40, RZ, 0x6, R39 ;  /* 0x00000006ff287819 */ /* 0x000fe20000011427 */
[----:B------:R-:W-:-:S03]  /*3400*/  IMAD.SHL.U32 R35, R56, 0x20, RZ ;  /* 0x0000002038237824 */ /* 0x000fc600078e00ff */
[----:B------:R-:W-:Y:S01]  /*3410*/  SGXT R40, R40, 0x1 ;  /* 0x000000012828781a */ /* 0x000fe20000000200 */
[----:B------:R-:W-:-:S03]  /*3420*/  IMAD.WIDE R36, R35, 0x2, R36 ;  /* 0x0000000223247825 */ /* 0x000fc600078e0224 */
[----:B------:R-:W-:Y:S01]  /*3430*/  LOP3.LUT R40, R40, 0x90, RZ, 0xc0, !PT ;  /* 0x0000009028287812 */ /* 0x000fe200078ec0ff */
[----:B------:R-:W-:Y:S01]  /*3440*/  IMAD.SHL.U32 R39, R39, 0x2, RZ ;  /* 0x0000000227277824 */ /* 0x000fe200078e00ff */
[----:B------:R-:W-:-:S04]  /*3450*/  IADD3 R119, P3, PT, R36, UR16, RZ ;  /* 0x0000001024777c10 */ /* 0x000fc8000ff7e0ff */
[----:B------:R-:W-:Y:S02]  /*3460*/  LOP3.LUT R36, R40, 0x7e, R39, 0x78, !PT ;  /* 0x0000007e28247812 */ /* 0x000fe400078e7827 */
[----:B------:R-:W-:Y:S02]  /*3470*/  IADD3.X R120, PT, PT, R37, UR17, RZ, P3, !PT ;  /* 0x0000001125787c10 */ /* 0x000fe40009ffe4ff */
[----:B------:R-:W-:Y:S01]  /*3480*/  LOP3.LUT R37, R36, 0x20, RZ, 0x3c, !PT ;  /* 0x0000002024257812 */ /* 0x000fe200078e3cff */
[----:B0-----:R-:W-:-:S04]  /*3490*/  UIADD3 UR5, UPT, UPT, UR4, 0x1f, URZ ;  /* 0x0000001f04057890 */ /* 0x001fc8000fffe0ff */
[----:B------:R-:W-:-:S04]  /*34a0*/  USHF.R.S32.HI UR4, URZ, 0x1f, UR5 ;  /* 0x0000001fff047899 */ /* 0x000fc80008011405 */
[----:B------:R-:W-:Y:S01]  /*34b0*/  ULEA.HI UR4, UR4, UR5, URZ, 0x5 ;  /* 0x0000000504047291 */ /* 0x000fe2000f8f28ff */
[----:B------:R-:W-:-:S03]  /*34c0*/  ISETP.NE.U32.AND P0, PT, R38, RZ, PT ;  /* 0x000000ff2600720c */ /* 0x000fc60003f05070 */
[----:B------:R-:W-:Y:S01]  /*34d0*/  USHF.R.S32.HI UR4, URZ, 0x5, UR4 ;  /* 0x00000005ff047899 */ /* 0x000fe20008011404 */
[----:B------:R-:W-:-:S03]  /*34e0*/  ISETP.LT.OR P3, PT, R33, 0x20, P0 ;  /* 0x000000202100780c */ /* 0x000fc60000761670 */
[----:B------:R-:W-:-:S04]  /*34f0*/  UISETP.LT.AND UP0, UPT, UR4, 0x1, UPT ;  /* 0x000000010400788c */ /* 0x000fc8000bf01270 */
[----:B------:R-:W-:Y:S01]  /*3500*/  USEL UR4, UR4, 0x1, !UP0 ;  /* 0x0000000104047887 */ /* 0x000fe2000c000000 */
[----:B------:R-:W-:Y:S01]  /*3510*/  SHF.R.S32.HI R55, RZ, 0x1f, R56 ;  /* 0x0000001fff377819 */ /* 0x000fe20000011438 */
[C---:B------:R-:W-:Y:S02]  /*3520*/  IMAD R39, R56.reuse, 0xf, RZ ;  /* 0x0000000f38277824 */ /* 0x040fe400078e02ff */
[----:B------:R-:W-:Y:S01]  /*3530*/  UIADD3 UR16, UPT, UPT, UR4, -0x1, URZ ;  /* 0xffffffff04107890 */ /* 0x000fe2000fffe0ff */
[C---:B------:R-:W-:Y:S02]  /*3540*/  IMAD.SHL.U32 R40, R56.reuse, 0x10, RZ ;  /* 0x0000001038287824 */ /* 0x040fe400078e00ff */
[C---:B------:R-:W-:Y:S02]  /*3550*/  IMAD R41, R56.reuse, 0x11, RZ ;  /* 0x0000001138297824 */ /* 0x040fe400078e02ff */
[C---:B------:R-:W-:Y:S02]  /*3560*/  IMAD R42, R56.reuse, 0x12, RZ ;  /* 0x00000012382a7824 */ /* 0x040fe400078e02ff */
[----:B------:R-:W-:-:S02]  /*3570*/  IMAD R43, R56, 0x13, RZ ;  /* 0x00000013382b7824 */ /* 0x000fc400078e02ff */
[C---:B------:R-:W-:Y:S02]  /*3580*/  IMAD R44, R56.reuse, 0x14, RZ ;  /* 0x00000014382c7824 */ /* 0x040fe400078e02ff */
[C---:B------:R-:W-:Y:S02]  /*3590*/  IMAD R45, R56.reuse, 0x15, RZ ;  /* 0x00000015382d7824 */ /* 0x040fe400078e02ff */
[C---:B------:R-:W-:Y:S02]  /*35a0*/  IMAD R46, R56.reuse, 0x16, RZ ;  /* 0x00000016382e7824 */ /* 0x040fe400078e02ff */
[C---:B------:R-:W-:Y:S02]  /*35b0*/  IMAD R47, R56.reuse, 0x17, RZ ;  /* 0x00000017382f7824 */ /* 0x040fe400078e02ff */
[C---:B------:R-:W-:Y:S02]  /*35c0*/  IMAD R48, R56.reuse, 0x18, RZ ;  /* 0x0000001838307824 */ /* 0x040fe400078e02ff */
[----:B------:R-:W-:-:S02]  /*35d0*/  IMAD R49, R56, 0x19, RZ ;  /* 0x0000001938317824 */ /* 0x000fc400078e02ff */
[C---:B------:R-:W-:Y:S02]  /*35e0*/  IMAD R50, R56.reuse, 0x1a, RZ ;  /* 0x0000001a38327824 */ /* 0x040fe400078e02ff */
[C---:B------:R-:W-:Y:S02]  /*35f0*/  IMAD R51, R56.reuse, 0x1b, RZ ;  /* 0x0000001b38337824 */ /* 0x040fe400078e02ff */
[C---:B------:R-:W-:Y:S02]  /*3600*/  IMAD R52, R56.reuse, 0x1c, RZ ;  /* 0x0000001c38347824 */ /* 0x040fe400078e02ff */
[C---:B------:R-:W-:Y:S01]  /*3610*/  IMAD R53, R56.reuse, 0x1d, RZ ;  /* 0x0000001d38357824 */ /* 0x040fe200078e02ff */
[----:B------:R-:W-:Y:S02]  /*3620*/  UISETP.NE.U32.AND UP0, UPT, UR16, URZ, UPT ;  /* 0x000000ff1000728c */ /* 0x000fe4000bf05070 */
[----:B------:R-:W-:Y:S01]  /*3630*/  UIADD3 UR20, UPT, UPT, UR10, 0x40, URZ ;  /* 0x000000400a147890 */ /* 0x000fe2000fffe0ff */
[----:B------:R-:W-:Y:S01]  /*3640*/  IMAD.SHL.U32 R38, R57, 0x20, RZ ;  /* 0x0000002039267824 */ /* 0x000fe200078e00ff */
[C---:B------:R-:W-:Y:S01]  /*3650*/  SHF.L.U64.HI R55, R56.reuse, 0x1, R55 ;  /* 0x0000000138377819 */ /* 0x040fe20000010237 */
[C---:B------:R-:W-:Y:S01]  /*3660*/  IMAD R54, R56.reuse, 0x1e, RZ ;  /* 0x0000001e38367824 */ /* 0x040fe200078e02ff */
[----:B------:R-:W-:Y:S01]  /*3670*/  SHF.R.S32.HI R57, RZ, 0x1f, R20 ;  /* 0x0000001fff397819 */ /* 0x000fe20000011414 */
[----:B------:R-:W-:Y:S01]  /*3680*/  IMAD R56, R56, 0x1f, RZ ;  /* 0x0000001f38387824 */ /* 0x000fe200078e02ff */
[----:B------:R-:W-:-:S02]  /*3690*/  SHF.R.S32.HI R60, RZ, 0x1f, R25 ;  /* 0x0000001fff3c7819 */ /* 0x000fc40000011419 */
[----:B------:R-:W-:Y:S02]  /*36a0*/  SHF.R.S32.HI R62, RZ, 0x1f, R31 ;  /* 0x0000001fff3e7819 */ /* 0x000fe4000001141f */
[----:B------:R-:W-:Y:S02]  /*36b0*/  SHF.R.S32.HI R65, RZ, 0x1f, R24 ;  /* 0x0000001fff417819 */ /* 0x000fe40000011418 */
[----:B------:R-:W-:Y:S02]  /*36c0*/  SHF.R.S32.HI R69, RZ, 0x1f, R30 ;  /* 0x0000001fff457819 */ /* 0x000fe4000001141e */
[----:B------:R-:W-:Y:S02]  /*36d0*/  SHF.R.S32.HI R70, RZ, 0x1f, R39 ;  /* 0x0000001fff467819 */ /* 0x000fe40000011427 */
[----:B------:R-:W-:Y:S02]  /*36e0*/  SHF.R.S32.HI R71, RZ, 0x1f, R40 ;  /* 0x0000001fff477819 */ /* 0x000fe40000011428 */
        /* <DEDUP_REMOVED lines=12> */
[----:B------:R-:W-:Y:S01]  /*37b0*/  SHF.R.S32.HI R116, RZ, 0x1f, R53 ;  /* 0x0000001fff747819 */ /* 0x000fe20000011435 */
[----:B--2---:R0:W-:Y:S04]  /*37c0*/  STS.U16 [R36+UR11], R5 ;  /* 0x0000000524007988 */ /* 0x0041e8000800040b */
[----:B---3--:R-:W-:Y:S04]  /*37d0*/  STS.U16 [R36+UR11+0x200], R7 ;  /* 0x0002000724007988 */ /* 0x008fe8000800040b */
[----:B----4-:R-:W-:Y:S04]  /*37e0*/  STS.U16 [R36+UR11+0x400], R9 ;  /* 0x0004000924007988 */ /* 0x010fe8000800040b */
[----:B------:R-:W-:Y:S04]  /*37f0*/  STS.U16 [R36+UR11+0x600], R11 ;  /* 0x0006000b24007988 */ /* 0x000fe8000800040b */
[----:B------:R-:W-:Y:S04]  /*3800*/  STS.U16 [R36+UR11+0x800], R13 ;  /* 0x0008000d24007988 */ /* 0x000fe8000800040b */
[----:B------:R-:W-:Y:S04]  /*3810*/  STS.U16 [R36+UR11+0xa00], R15 ;  /* 0x000a000f24007988 */ /* 0x000fe8000800040b */
[----:B------:R-:W-:Y:S04]  /*3820*/  STS.U16 [R36+UR11+0xc00], R17 ;  /* 0x000c001124007988 */ /* 0x000fe8000800040b */
[----:B------:R-:W-:Y:S04]  /*3830*/  STS.U16 [R36+UR11+0xe00], R19 ;  /* 0x000e001324007988 */ /* 0x000fe8000800040b */
[----:B------:R1:W-:Y:S04]  /*3840*/  STS.U16 [R37+UR11+0x100], R4 ;  /* 0x0001000425007988 */ /* 0x0003e8000800040b */
[----:B------:R2:W-:Y:S04]  /*3850*/  STS.U16 [R37+UR11+0x300], R6 ;  /* 0x0003000625007988 */ /* 0x0005e8000800040b */
[----:B------:R3:W-:Y:S04]  /*3860*/  STS.U16 [R37+UR11+0x500], R8 ;  /* 0x0005000825007988 */ /* 0x0007e8000800040b */
[----:B------:R4:W-:Y:S04]  /*3870*/  STS.U16 [R37+UR11+0x700], R10 ;  /* 0x0007000a25007988 */ /* 0x0009e8000800040b */
[----:B------:R0:W-:Y:S04]  /*3880*/  STS.U16 [R37+UR11+0x900], R12 ;  /* 0x0009000c25007988 */ /* 0x0001e8000800040b */
[----:B------:R0:W-:Y:S04]  /*3890*/  STS.U16 [R37+UR11+0xb00], R14 ;  /* 0x000b000e25007988 */ /* 0x0001e8000800040b */
[----:B------:R1:W-:Y:S04]  /*38a0*/  STS.U16 [R37+UR11+0xd00], R16 ;  /* 0x000d001025007988 */ /* 0x0003e8000800040b */
[----:B------:R3:W-:Y:S01]  /*38b0*/  STS.U16 [R37+UR11+0xf00], R18 ;  /* 0x000f001225007988 */ /* 0x0007e2000800040b */
[----:B------:R0:W-:Y:S06]  /*38c0*/  MEMBAR.ALL.CTA ;  /* 0x0000000000007992 */ /* 0x0001ec0000008000 */
[----:B0-----:R-:W0:Y:S01]  /*38d0*/  FENCE.VIEW.ASYNC.S ;  /* 0x00000000000073c6 */ /* 0x001e220000000000 */
[----:B------:R-:W-:-:S02]  /*38e0*/  SHF.R.S32.HI R5, RZ, 0x1f, R28 ;  /* 0x0000001fff057819 */ /* 0x000fc4000001141c */
[----:B-1----:R-:W-:Y:S02]  /*38f0*/  SHF.R.S32.HI R4, RZ, 0x1f, R21 ;  /* 0x0000001fff047819 */ /* 0x002fe40000011415 */
[----:B--2---:R-:W-:Y:S02]  /*3900*/  SHF.R.S32.HI R6, RZ, 0x1f, R27 ;  /* 0x0000001fff067819 */ /* 0x004fe4000001141b */
[----:B---3--:R-:W-:Y:S02]  /*3910*/  SHF.R.S32.HI R8, RZ, 0x1f, R23 ;  /* 0x0000001fff087819 */ /* 0x008fe40000011417 */
[----:B------:R-:W-:Y:S02]  /*3920*/  SHF.R.S32.HI R7, RZ, 0x1f, R22 ;  /* 0x0000001fff077819 */ /* 0x000fe40000011416 */
[----:B------:R-:W-:Y:S02]  /*3930*/  SHF.R.S32.HI R9, RZ, 0x1f, R26 ;  /* 0x0000001fff097819 */ /* 0x000fe4000001141a */
[----:B----4-:R-:W-:-:S02]  /*3940*/  SHF.R.S32.HI R10, RZ, 0x1f, R29 ;  /* 0x0000001fff0a7819 */ /* 0x010fc4000001141d */
[----:B------:R-:W-:Y:S01]  /*3950*/  SHF.R.S32.HI R11, RZ, 0x1f, R32 ;  /* 0x0000001fff0b7819 */ /* 0x000fe20000011420 */
[----:B0-----:R-:W-:Y:S06]  /*3960*/  BAR.SYNC.DEFER_BLOCKING 0x0 ;  /* 0x0000000000007b1d */ /* 0x001fec0000010000 */
[----:B------:R-:W-:Y:S05]  /*3970*/  @P3 BRA `(.L_x_7) ;  /* 0x00000000004c3947 */ /* 0x000fea0003800000 */
[----:B------:R-:W-:Y:S01]  /*3980*/  USHF.R.U32.HI UR6, URZ, 0x4, UR11 ;  /* 0x00000004ff067899 */ /* 0x000fe2000801160b */
[----:B------:R-:W-:Y:S01]  /*3990*/  UMOV UR8, 0xfffffffe ;  /* 0xfffffffe00087882 */ /* 0x000fe20000000000 */
[----:B------:R-:W-:Y:S02]  /*39a0*/  UMOV UR9, 0x7fffbfdf ;  /* 0x7fffbfdf00097882 */ /* 0x000fe40000000000 */
[----:B------:R-:W-:Y:S01]  /*39b0*/  USGXT.U32 UR6, UR6, 0xe ;  /* 0x0000000e0606789a */ /* 0x000fe20008000000 */
[----:B------:R-:W-:Y:S01]  /*39c0*/  UMOV UR7, URZ ;  /* 0x000000ff00077c82 */ /* 0x000fe20008000000 */
[----:B------:R-:W-:Y:S02]  /*39d0*/  UIADD3 UR14, UPT, UPT, UR10, 0x48, URZ ;  /* 0x000000480a0e7890 */ /* 0x000fe4000fffe0ff */
[----:B------:R-:W-:Y:S01]  /*39e0*/  UIADD3.64 UR8, UPT, UPT, UR6, -UR8, URZ ;  /* 0x8000000806087297 */ /* 0x000fe2000fffe0ff */
[----:B------:R-:W-:Y:S01]  /*39f0*/  UMOV UR18, 0x0 ;  /* 0x0000000000127882 */ /* 0x000fe20000000000 */
[----:B------:R-:W-:Y:S01]  /*3a00*/  UMOV UR19, 0x8100010 ;  /* 0x0810001000137882 */ /* 0x000fe20000000000 */
[----:B------:R-:W-:Y:S01]  /*3a10*/  UMOV UR4, UR13 ;  /* 0x0000000d00047c82 */ /* 0x000fe20008000000 */
[----:B------:R-:W-:Y:S01]  /*3a20*/  UMOV UR5, URZ ;  /* 0x000000ff00057c82 */ /* 0x000fe20008000000 */
[----:B------:R-:W-:Y:S01]  /*3a30*/  UMOV UR7, 0x80004020 ;  /* 0x8000402000077882 */ /* 0x000fe20000000000 */
[----:B------:R-:W-:Y:S01]  /*3a40*/  UMOV UR22, 0x0 ;  /* 0x0000000000167882 */ /* 0x000fe20000000000 */
[----:B------:R-:W-:Y:S01]  /*3a50*/  UMOV UR23, 0x8100010 ;  /* 0x0810001000177882 */ /* 0x000fe20000000000 */
[----:B------:R-:W-:Y:S01]  /*3a60*/  UMOV UR4, UR4 ;  /* 0x0000000400047c82 */ /* 0x000fe20008000000 */
[----:B------:R0:W-:Y:S01]  /*3a70*/  UTCHMMA tmem[UR20], gdesc[UR6], tmem[UR10], tmem[UR18], idesc[UR19], !UPT ;  /* 0x00ff1206140079ea */ /* 0x0001e2000f80000a */
[----:B------:R0:W-:Y:S01]  /*3a80*/  UTCHMMA tmem[UR14], gdesc[UR8], tmem[UR10], tmem[UR22], idesc[UR23], UPT ;  /* 0x00ff16080e0079ea */ /* 0x0001e2000b80000a */
[----:B------:R0:W-:Y:S01]  /*3a90*/  UTCBAR [UR4], URZ ;  /* 0x000000ff040073e9 */ /* 0x0001e200080000ff */
[----:B------:R-:W-:Y:S01]  /*3aa0*/  NOP ;  /* 0x0000000000007918 */ /* 0x000fe20000000000 */
.L_x_7:
[----:B------:R-:W-:Y:S01]  /*3ab0*/  SHF.R.S32.HI R117, RZ, 0x1f, R54 ;  /* 0x0000001fff757819 */ /* 0x000fe20000011436 */
[----:B0-----:R-:W-:Y:S01]  /*3ac0*/  UMOV UR4, URZ ;  /* 0x000000ff00047c82 */ /* 0x001fe20008000000 */
[----:B------:R-:W-:Y:S01]  /*3ad0*/  SHF.R.S32.HI R13, RZ, 0x1f, R56 ;  /* 0x0000001fff0d7819 */ /* 0x000fe20000011438 */
[----:B------:R-:W-:Y:S06]  /*3ae0*/  BRA.U !UP0, `(.L_x_8) ;  /* 0x0000001508147547 */ /* 0x000fec000b800000 */
[----:B------:R-:W-:Y:S01]  /*3af0*/  UIADD3 UR5, UPT, UPT, UR11, 0x1000, URZ ;  /* 0x000010000b057890 */ /* 0x000fe2000fffe0ff */
[----:B------:R-:W-:Y:S01]  /*3b00*/  SHF.L.U64.HI R57, R20, 0x1, R57 ;  /* 0x0000000114397819 */ /* 0x000fe20000010239 */
[----:B------:R-:W-:Y:S01]  /*3b10*/  UMOV UR14, 0xfffffffe ;  /* 0xfffffffe000e7882 */ /* 0x000fe20000000000 */
[----:B------:R-:W-:Y:S01]  /*3b20*/  SHF.L.U64.HI R58, R28, 0x1, R5 ;  /* 0x000000011c3a7819 */ /* 0x000fe20000010205 */
[----:B------:R-:W-:Y:S01]  /*3b30*/  USHF.R.U32.HI UR5, URZ, 0x4, UR5 ;  /* 0x00000004ff057899 */ /* 0x000fe20008011605 */
[----:B------:R-:W-:Y:S01]  /*3b40*/  SHF.L.U64.HI R59, R21, 0x1, R4 ;  /* 0x00000001153b7819 */ /* 0x000fe20000010204 */
[----:B------:R-:W-:Y:S01]  /*3b50*/  UMOV UR15, 0x7fffbfdf ;  /* 0x7fffbfdf000f7882 */ /* 0x000fe20000000000 */
[----:B------:R-:W-:Y:S01]  /*3b60*/  SHF.L.U64.HI R60, R25, 0x1, R60 ;  /* 0x00000001193c7819 */ /* 0x000fe2000001023c */
[----:B------:R-:W-:Y:S01]  /*3b70*/  USGXT.U32 UR6, UR5, 0xe ;  /* 0x0000000e0506789a */ /* 0x000fe20008000000 */
[----:B------:R-:W-:Y:S01]  /*3b80*/  SHF.L.U64.HI R61, R27, 0x1, R6 ;  /* 0x000000011b3d7819 */ /* 0x000fe20000010206 */
[----:B------:R-:W-:Y:S01]  /*3b90*/  UMOV UR7, URZ ;  /* 0x000000ff00077c82 */ /* 0x000fe20008000000 */
[----:B------:R-:W-:Y:S01]  /*3ba0*/  SHF.L.U64.HI R62, R31, 0x1, R62 ;  /* 0x000000011f3e7819 */ /* 0x000fe2000001023e */
[----:B------:R-:W-:Y:S01]  /*3bb0*/  UIADD3.64 UR14, UPT, UPT, UR6, -UR14, URZ ;  /* 0x8000000e060e7297 */ /* 0x000fe2000fffe0ff */
[----:B------:R-:W-:Y:S01]  /*3bc0*/  SHF.L.U64.HI R63, R23, 0x1, R8 ;  /* 0x00000001173f7819 */ /* 0x000fe20000010208 */
[----:B------:R-:W-:Y:S01]  /*3bd0*/  UMOV UR21, UR16 ;  /* 0x0000001000157c82 */ /* 0x000fe20008000000 */
[----:B------:R-:W-:Y:S01]  /*3be0*/  SHF.L.U64.HI R64, R22, 0x1, R7 ;  /* 0x0000000116407819 */ /* 0x000fe20000010207 */
[----:B------:R-:W-:Y:S01]  /*3bf0*/  UMOV UR22, 0x1 ;  /* 0x0000000100167882 */ /* 0x000fe20000000000 */
[----:B------:R-:W-:Y:S01]  /*3c00*/  SHF.L.U64.HI R65, R24, 0x1, R65 ;  /* 0x0000000118417819 */ /* 0x000fe20000010241 */
[----:B------:R-:W-:Y:S01]  /*3c10*/  UMOV UR5, URZ ;  /* 0x000000ff00057c82 */ /* 0x000fe20008000000 */
[----:B------:R-:W-:-:S02]  /*3c20*/  SHF.L.U64.HI R66, R26, 0x1, R9 ;  /* 0x000000011a427819 */ /* 0x000fc40000010209 */
[----:B------:R-:W-:Y:S02]  /*3c30*/  SHF.L.U64.HI R67, R29, 0x1, R10 ;  /* 0x000000011d437819 */ /* 0x000fe4000001020a */
[----:B------:R-:W-:Y:S02]  /*3c40*/  SHF.L.U64.HI R68, R32, 0x1, R11 ;  /* 0x0000000120447819 */ /* 0x000fe4000001020b */
[----:B------:R-:W-:Y:S02]  /*3c50*/  SHF.L.U64.HI R69, R30, 0x1, R69 ;  /* 0x000000011e457819 */ /* 0x000fe40000010245 */
[----:B------:R-:W-:Y:S02]  /*3c60*/  SHF.L.U64.HI R70, R39, 0x1, R70 ;  /* 0x0000000127467819 */ /* 0x000fe40000010246 */
[----:B------:R-:W-:Y:S02]  /*3c70*/  SHF.L.U64.HI R71, R40, 0x1, R71 ;  /* 0x0000000128477819 */ /* 0x000fe40000010247 */
        /* <DEDUP_REMOVED lines=14> */
[----:B------:R-:W-:-:S07]  /*3d60*/  SHF.L.U64.HI R118, R56, 0x1, R13 ;  /* 0x0000000138767819 */ /* 0x000fce000001020d */
.L_x_11:
[C---:B------:R-:W-:Y:S02]  /*3d70*/  ISETP.GT.AND P5, PT, R3.reuse, 0x2, PT ;  /* 0x000000020300780c */ /* 0x040fe40003fa4270 */
[C---:B------:R-:W-:Y:S02]  /*3d80*/  ISETP.GT.AND P4, PT, R3.reuse, 0x3, PT ;  /* 0x000000030300780c */ /* 0x040fe40003f84270 */
[-C--:B------:R-:W-:Y:S02]  /*3d90*/  LEA R6, P3, R20, R119.reuse, 0x1 ;  /* 0x0000007714067211 */ /* 0x080fe400078608ff */
[----:B------:R-:W-:Y:S02]  /*3da0*/  LEA R8, P6, R28, R119, 0x1 ;  /* 0x000000771c087211 */ /* 0x000fe400078c08ff */
[----:B------:R-:W-:Y:S01]  /*3db0*/  PRMT R124, RZ, 0x7610, R124 ;  /* 0x00007610ff7c7816 */ /* 0x000fe2000000007c */
[C---:B------:R-:W-:Y:S01]  /*3dc0*/  IMAD.X R7, R120.reuse, 0x1, R57, P3 ;  /* 0x0000000178077824 */ /* 0x040fe200018e0639 */
[----:B------:R-:W-:Y:S01]  /*3dd0*/  PRMT R123, RZ, 0x7610, R123 ;  /* 0x00007610ff7b7816 */ /* 0x000fe2000000007b */
[----:B------:R-:W-:Y:S01]  /*3de0*/  IMAD.X R9, R120, 0x1, R58, P6 ;  /* 0x0000000178097824 */ /* 0x000fe200030e063a */
[----:B------:R-:W-:-:S02]  /*3df0*/  ISETP.GT.AND P3, PT, R3, 0x4, PT ;  /* 0x000000040300780c */ /* 0x000fc40003f64270 */
[----:B------:R-:W-:Y:S01]  /*3e00*/  ISETP.GT.AND P6, PT, R3, 0x5, PT ;  /* 0x000000050300780c */ /* 0x000fe20003fc4270 */
[----:B------:R0:W2:Y:S01]  /*3e10*/  @P5 LDG.E.U16 R124, desc[UR24][R6.64] ;  /* 0x00000018067c5981 */ /* 0x0000a2000c1e1500 */
[----:B------:R-:W-:-:S03]  /*3e20*/  LEA R10, P5, R21, R119, 0x1 ;  /* 0x00000077150a7211 */ /* 0x000fc600078a08ff */
[----:B------:R1:W2:Y:S01]  /*3e30*/  @P4 LDG.E.U16 R123, desc[UR24][R8.64] ;  /* 0x00000018087b4981 */ /* 0x0002a2000c1e1500 */
[----:B------:R-:W-:Y:S01]  /*3e40*/  LEA R4, P4, R25, R119, 0x1 ;  /* 0x0000007719047211 */ /* 0x000fe200078808ff */
[C---:B------:R-:W-:Y:S01]  /*3e50*/  IMAD.X R11, R120.reuse, 0x1, R59, P5 ;  /* 0x00000001780b7824 */ /* 0x040fe200028e063b */
[----:B------:R-:W-:Y:S02]  /*3e60*/  PRMT R121, RZ, 0x7610, R121 ;  /* 0x00007610ff797816 */ /* 0x000fe40000000079 */
[----:B------:R-:W-:Y:S01]  /*3e70*/  PRMT R122, RZ, 0x7610, R122 ;  /* 0x00007610ff7a7816 */ /* 0x000fe2000000007a */
[----:B------:R-:W-:Y:S01]  /*3e80*/  IMAD.X R5, R120, 0x1, R60, P4 ;  /* 0x0000000178057824 */ /* 0x000fe200020e063c */
[C---:B------:R-:W-:Y:S02]  /*3e90*/  ISETP.GT.AND P5, PT, R3.reuse, 0x6, PT ;  /* 0x000000060300780c */ /* 0x040fe40003fa4270 */
[----:B------:R3:W4:Y:S01]  /*3ea0*/  @P3 LDG.E.U16 R121, desc[UR24][R10.64] ;  /* 0x000000180a793981 */ /* 0x000722000c1e1500 */
[----:B------:R-:W-:-:S02]  /*3eb0*/  ISETP.GT.AND P4, PT, R3, 0x7, PT ;  /* 0x000000070300780c */ /* 0x000fc40003f84270 */
[-C--:B0-----:R-:W-:Y:S01]  /*3ec0*/  LEA R6, P3, R27, R119.reuse, 0x1 ;  /* 0x000000771b067211 */ /* 0x081fe200078608ff */
[----:B------:R0:W4:Y:S01]  /*3ed0*/  @P6 LDG.E.U16 R122, desc[UR24][R4.64] ;  /* 0x00000018047a6981 */ /* 0x000122000c1e1500 */
[----:B-1----:R-:W-:Y:S02]  /*3ee0*/  LEA R8, P6, R31, R119, 0x1 ;  /* 0x000000771f087211 */ /* 0x002fe400078c08ff */
[----:B------:R-:W-:Y:S01]  /*3ef0*/  PRMT R19, RZ, 0x7610, R19 ;  /* 0x00007610ff137816 */ /* 0x000fe20000000013 */
[C---:B------:R-:W-:Y:S01]  /*3f00*/  IMAD.X R7, R120.reuse, 0x1, R61, P3 ;  /* 0x0000000178077824 */ /* 0x040fe200018e063d */
[----:B------:R-:W-:Y:S01]  /*3f10*/  PRMT R18, RZ, 0x7610, R18 ;  /* 0x00007610ff127816 */ /* 0x000fe20000000012 */
[----:B------:R-:W-:Y:S01]  /*3f20*/  IMAD.X R9, R120, 0x1, R62, P6 ;  /* 0x0000000178097824 */ /* 0x000fe200030e063e */
[C---:B------:R-:W-:Y:S02]  /*3f30*/  ISETP.GT.AND P3, PT, R3.reuse, 0x8, PT ;  /* 0x000000080300780c */ /* 0x040fe40003f64270 */
[----:B------:R1:W5:Y:S01]  /*3f40*/  @P5 LDG.E.U16 R19, desc[UR24][R6.64] ;  /* 0x0000001806135981 */ /* 0x000362000c1e1500 */
[----:B------:R-:W-:-:S02]  /*3f50*/  ISETP.GT.AND P6, PT, R3, 0x9, PT ;  /* 0x000000090300780c */ /* 0x000fc40003fc4270 */
[-C--:B---3--:R-:W-:Y:S01]  /*3f60*/  LEA R10, P5, R23, R119.reuse, 0x1 ;  /* 0x00000077170a7211 */ /* 0x088fe200078a08ff */
[----:B------:R3:W5:Y:S01]  /*3f70*/  @P4 LDG.E.U16 R18, desc[UR24][R8.64] ;  /* 0x0000001808124981 */ /* 0x000762000c1e1500 */
[----:B0-----:R-:W-:Y:S02]  /*3f80*/  LEA R4, P4, R22, R119, 0x1 ;  /* 0x0000007716047211 */ /* 0x001fe400078808ff */
[----:B------:R-:W-:Y:S01]  /*3f90*/  PRMT R15, RZ, 0x7610, R15 ;  /* 0x00007610ff0f7816 */ /* 0x000fe2000000000f */
[C---:B------:R-:W-:Y:S01]  /*3fa0*/  IMAD.X R11, R120.reuse, 0x1, R63, P5 ;  /* 0x00000001780b7824 */ /* 0x040fe200028e063f */
[----:B------:R-:W-:Y:S01]  /*3fb0*/  PRMT R14, RZ, 0x7610, R14 ;  /* 0x00007610ff0e7816 */ /* 0x000fe2000000000e */
[----:B------:R-:W-:Y:S01]  /*3fc0*/  IMAD.X R5, R120, 0x1, R64, P4 ;  /* 0x0000000178057824 */ /* 0x000fe200020e0640 */
[C---:B------:R-:W-:Y:S02]  /*3fd0*/  ISETP.GT.AND P5, PT, R3.reuse, 0xa, PT ;  /* 0x0000000a0300780c */ /* 0x040fe40003fa4270 */
[----:B------:R0:W5:Y:S01]  /*3fe0*/  @P3 LDG.E.U16 R15, desc[UR24][R10.64] ;  /* 0x000000180a0f3981 */ /* 0x000162000c1e1500 */
[----:B------:R-:W-:-:S02]  /*3ff0*/  ISETP.GT.AND P4, PT, R3, 0xb, PT ;  /* 0x0000000b0300780c */ /* 0x000fc40003f84270 */
[-C--:B-1----:R-:W-:Y:S01]  /*4000*/  LEA R6, P3, R24, R119.reuse, 0x1 ;  /* 0x0000007718067211 */ /* 0x082fe200078608ff */
[----:B------:R1:W5:Y:S01]  /*4010*/  @P6 LDG.E.U16 R14, desc[UR24][R4.64] ;  /* 0x00000018040e6981 */ /* 0x000362000c1e1500 */
[----:B---3--:R-:W-:Y:S02]  /*4020*/  LEA R8, P6, R26, R119, 0x1 ;  /* 0x000000771a087211 */ /* 0x008fe400078c08ff */
[----:B------:R-:W-:Y:S01]  /*4030*/  PRMT R17, RZ, 0x7610, R17 ;  /* 0x00007610ff117816 */ /* 0x000fe20000000011 */
[C---:B------:R-:W-:Y:S01]  /*4040*/  IMAD.X R7, R120.reuse, 0x1, R65, P3 ;  /* 0x0000000178077824 */ /* 0x040fe200018e0641 */
[----:B------:R-:W-:Y:S01]  /*4050*/  PRMT R16, RZ, 0x7610, R16 ;  /* 0x00007610ff107816 */ /* 0x000fe20000000010 */
[----:B------:R-:W-:Y:S01]  /*4060*/  IMAD.X R9, R120, 0x1, R66, P6 ;  /* 0x0000000178097824 */ /* 0x000fe200030e0642 */
[C---:B------:R-:W-:Y:S02]  /*4070*/  ISETP.GT.AND P3, PT, R3.reuse, 0xc, PT ;  /* 0x0000000c0300780c */ /* 0x040fe40003f64270 */
[----:B------:R3:W5:Y:S01]  /*4080*/  @P5 LDG.E.U16 R17, desc[UR24][R6.64] ;  /* 0x0000001806115981 */ /* 0x000762000c1e1500 */
[----:B------:R-:W-:-:S02]  /*4090*/  ISETP.GT.AND P6, PT, R3, 0xd, PT ;  /* 0x0000000d0300780c */ /* 0x000fc40003fc4270 */
[-C--:B0-----:R-:W-:Y:S01]  /*40a0*/  LEA R10, P5, R29, R119.reuse, 0x1 ;  /* 0x000000771d0a7211 */ /* 0x081fe200078a08ff */
[----:B------:R0:W5:Y:S01]  /*40b0*/  @P4 LDG.E.U16 R16, desc[UR24][R8.64] ;  /* 0x0000001808104981 */ /* 0x000162000c1e1500 */
        /* <DEDUP_REMOVED lines=20> */
[-C--:B---3--:R-:W-:Y:S02]  /*4200*/  LEA R4, P3, R41, R119.reuse, 0x1 ;  /* 0x0000007729047211 */ /* 0x088fe400078608ff */
[----:B------:R-:W-:Y:S01]  /*4210*/  PRMT R130, RZ, 0x7610, R130 ;  /* 0x00007610ff827816 */ /* 0x000fe20000000082 */
[C---:B------:R-:W-:Y:S01]  /*4220*/  IMAD.X R11, R120.reuse, 0x1, R71, P6 ;  /* 0x00000001780b7824 */ /* 0x040fe200030e0647 */
[----:B------:R-:W-:Y:S01]  /*4230*/  PRMT R129, RZ, 0x7610, R129 ;  /* 0x00007610ff817816 */ /* 0x000fe20000000081 */
[----:B------:R-:W-:Y:S01]  /*4240*/  IMAD.X R5, R120, 0x1, R72, P3 ;  /* 0x0000000178057824 */ /* 0x000fe200018e0648 */
[C---:B------:R-:W-:Y:S02]  /*4250*/  ISETP.GT.AND P6, PT, R3.reuse, 0x12, PT ;  /* 0x000000120300780c */ /* 0x040fe40003fc4270 */
[----:B------:R-:W-:Y:S01]  /*4260*/  ISETP.GT.AND P3, PT, R3, 0x13, PT ;  /* 0x000000130300780c */ /* 0x000fe20003f64270 */
[----:B------:R3:W5:Y:S01]  /*4270*/  @P4 LDG.E.U16 R130, desc[UR24][R10.64] ;  /* 0x000000180a824981 */ /* 0x000762000c1e1500 */
[----:B0-----:R-:W-:-:S03]  /*4280*/  LEA R6, P4, R42, R119, 0x1 ;  /* 0x000000772a067211 */ /* 0x001fc600078808ff */
[----:B------:R0:W5:Y:S01]  /*4290*/  @P5 LDG.E.U16 R129, desc[UR24][R4.64] ;  /* 0x0000001804815981 */ /* 0x000162000c1e1500 */
[-C--:B-1----:R-:W-:Y:S01]  /*42a0*/  LEA R8, P5, R43, R119.reuse, 0x1 ;  /* 0x000000772b087211 */ /* 0x082fe200078a08ff */
[C---:B------:R-:W-:Y:S01]  /*42b0*/  IMAD.X R7, R120.reuse, 0x1, R73, P4 ;  /* 0x0000000178077824 */ /* 0x040fe200020e0649 */
[----:B------:R-:W-:Y:S02]  /*42c0*/  PRMT R132, RZ, 0x7610, R132 ;  /* 0x00007610ff847816 */ /* 0x000fe40000000084 */
[----:B------:R-:W-:Y:S01]  /*42d0*/  PRMT R131, RZ, 0x7610, R131 ;  /* 0x00007610ff837816 */ /* 0x000fe20000000083 */
[----:B------:R-:W-:Y:S01]  /*42e0*/  IMAD.X R9, R120, 0x1, R74, P5 ;  /* 0x0000000178097824 */ /* 0x000fe200028e064a */
[C---:B------:R-:W-:Y:S02]  /*42f0*/  ISETP.GT.AND P4, PT, R3.reuse, 0x14, PT ;  /* 0x000000140300780c */ /* 0x040fe40003f84270 */
[----:B------:R-:W-:Y:S01]  /*4300*/  ISETP.GT.AND P5, PT, R3, 0x15, PT ;  /* 0x000000150300780c */ /* 0x000fe20003fa4270 */
[----:B------:R1:W5:Y:S01]  /*4310*/  @P6 LDG.E.U16 R132, desc[UR24][R6.64] ;  /* 0x0000001806846981 */ /* 0x000362000c1e1500 */
[----:B---3--:R-:W-:-:S03]  /*4320*/  LEA R10, P6, R44, R119, 0x1 ;  /* 0x000000772c0a7211 */ /* 0x008fc600078c08ff */
[----:B------:R3:W5:Y:S01]  /*4330*/  @P3 LDG.E.U16 R131, desc[UR24][R8.64] ;  /* 0x0000001808833981 */ /* 0x000762000c1e1500 */
[-C--:B0-----:R-:W-:Y:S01]  /*4340*/  LEA R4, P3, R45, R119.reuse, 0x1 ;  /* 0x000000772d047211 */ /* 0x081fe200078608ff */
[C---:B------:R-:W-:Y:S01]  /*4350*/  IMAD.X R11, R120.reuse, 0x1, R75, P6 ;  /* 0x00000001780b7824 */ /* 0x040fe200030e064b */
[----:B------:R-:W-:Y:S02]  /*4360*/  PRMT R134, RZ, 0x7610, R134 ;  /* 0x00007610ff867816 */ /* 0x000fe40000000086 */
[----:B------:R-:W-:Y:S01]  /*4370*/  PRMT R133, RZ, 0x7610, R133 ;  /* 0x00007610ff857816 */ /* 0x000fe20000000085 */
[----:B------:R-:W-:Y:S01]  /*4380*/  IMAD.X R5, R120, 0x1, R108, P3 ;  /* 0x0000000178057824 */ /* 0x000fe200018e066c */
[C---:B------:R-:W-:Y:S02]  /*4390*/  ISETP.GT.AND P6, PT, R3.reuse, 0x16, PT ;  /* 0x000000160300780c */ /* 0x040fe40003fc4270 */
[----:B------:R-:W-:Y:S01]  /*43a0*/  ISETP.GT.AND P3, PT, R3, 0x17, PT ;  /* 0x000000170300780c */ /* 0x000fe20003f64270 */
[----:B------:R0:W5:Y:S01]  /*43b0*/  @P4 LDG.E.U16 R134, desc[UR24][R10.64] ;  /* 0x000000180a864981 */ /* 0x000162000c1e1500 */
[----:B-1----:R-:W-:-:S03]  /*43c0*/  LEA R6, P4, R46, R119, 0x1 ;  /* 0x000000772e067211 */ /* 0x002fc600078808ff */
[----:B------:R1:W5:Y:S01]  /*43d0*/  @P5 LDG.E.U16 R133, desc[UR24][R4.64] ;  /* 0x0000001804855981 */ /* 0x000362000c1e1500 */
[-C--:B---3--:R-:W-:Y:S01]  /*43e0*/  LEA R8, P5, R47, R119.reuse, 0x1 ;  /* 0x000000772f087211 */ /* 0x088fe200078a08ff */
[C---:B------:R-:W-:Y:S01]  /*43f0*/  IMAD.X R7, R120.reuse, 0x1, R109, P4 ;  /* 0x0000000178077824 */ /* 0x040fe200020e066d */
[----:B------:R-:W-:Y:S02]  /*4400*/  PRMT R136, RZ, 0x7610, R136 ;  /* 0x00007610ff887816 */ /* 0x000fe40000000088 */
        /* <DEDUP_REMOVED lines=16> */
[----:B------:R-:W5:Y:S01]  /*4510*/  @P5 LDG.E.U16 R137, desc[UR24][R4.64] ;  /* 0x0000001804895981 */ /* 0x000f62000c1e1500 */
        /* <DEDUP_REMOVED lines=8> */
[----:B------:R-:W-:-:S03]  /*45a0*/  LEA R12, P6, R52, R119, 0x1 ;  /* 0x00000077340c7211 */ /* 0x000fc600078c08ff */
[----:B------:R3:W5:Y:S01]  /*45b0*/  @P3 LDG.E.U16 R142, desc[UR24][R8.64] ;  /* 0x00000018088e3981 */ /* 0x000762000c1e1500 */
[-C--:B-1----:R-:W-:Y:S01]  /*45c0*/  LEA R10, P3, R53, R119.reuse, 0x1 ;  /* 0x00000077350a7211 */ /* 0x082fe200078608ff */
[C---:B------:R-:W-:Y:S01]  /*45d0*/  IMAD.X R13, R120.reuse, 0x1, R115, P6 ;  /* 0x00000001780d7824 */ /* 0x040fe200030e0673 */
[----:B------:R-:W-:Y:S02]  /*45e0*/  PRMT R143, RZ, 0x7610, R143 ;  /* 0x00007610ff8f7816 */ /* 0x000fe4000000008f */
[----:B------:R-:W-:Y:S01]  /*45f0*/  PRMT R144, RZ, 0x7610, R144 ;  /* 0x00007610ff907816 */ /* 0x000fe20000000090 */
[----:B------:R-:W-:Y:S01]  /*4600*/  IMAD.X R11, R120, 0x1, R116, P3 ;  /* 0x00000001780b7824 */ /* 0x000fe200018e0674 */
[-C--:B0-----:R-:W-:Y:S02]  /*4610*/  LEA R6, P6, R54, R119.reuse, 0x1 ;  /* 0x0000007736067211 */ /* 0x081fe400078c08ff */
[----:B------:R-:W5:Y:S01]  /*4620*/  @P4 LDG.E.U16 R143, desc[UR24][R12.64] ;  /* 0x000000180c8f4981 */ /* 0x000f62000c1e1500 */
[----:B------:R-:W-:-:S03]  /*4630*/  IADD3 R4, P4, PT, R20, R119, RZ ;  /* 0x0000007714047210 */ /* 0x000fc60007f9e0ff */
[----:B------:R0:W5:Y:S01]  /*4640*/  @P5 LDG.E.U16 R144, desc[UR24][R10.64] ;  /* 0x000000180a905981 */ /* 0x000162000c1e1500 */
[----:B---3--:R-:W-:Y:S01]  /*4650*/  LEA R8, P5, R56, R119, 0x1 ;  /* 0x0000007738087211 */ /* 0x008fe200078a08ff */
[C---:B------:R-:W-:Y:S01]  /*4660*/  IMAD.X R5, R120.reuse, 0x1, R55, P4 ;  /* 0x0000000178057824 */ /* 0x040fe200020e0637 */
[C---:B------:R-:W-:Y:S01]  /*4670*/  ISETP.GT.AND P3, PT, R3.reuse, RZ, PT ;  /* 0x000000ff0300720c */ /* 0x040fe20003f64270 */
[C---:B------:R-:W-:Y:S01]  /*4680*/  IMAD.X R7, R120.reuse, 0x1, R117, P6 ;  /* 0x0000000178077824 */ /* 0x040fe200030e0675 */
[C---:B------:R-:W-:Y:S01]  /*4690*/  ISETP.GT.AND P4, PT, R3.reuse, 0x1e, PT ;  /* 0x0000001e0300780c */ /* 0x040fe20003f84270 */
[----:B------:R-:W-:Y:S01]  /*46a0*/  IMAD.X R9, R120, 0x1, R118, P5 ;  /* 0x0000000178097824 */ /* 0x000fe200028e0676 */
[C---:B------:R-:W-:Y:S02]  /*46b0*/  ISETP.GT.AND P6, PT, R3.reuse, 0x1f, PT ;  /* 0x0000001f0300780c */ /* 0x040fe40003fc4270 */
[----:B------:R-:W-:Y:S01]  /*46c0*/  ISETP.GT.AND P5, PT, R3, 0x1, PT ;  /* 0x000000010300780c */ /* 0x000fe20003fa4270 */
[----:B------:R-:W-:Y:S01]  /*46d0*/  USHF.L.U32 UR4, UR4, 0x1f, URZ ;  /* 0x0000001f04047899 */ /* 0x000fe200080006ff */
[----:B------:R-:W-:-:S02]  /*46e0*/  PRMT R139, RZ, 0x7610, R139 ;  /* 0x00007610ff8b7816 */ /* 0x000fc4000000008b */
[----:B------:R-:W-:Y:S02]  /*46f0*/  PRMT R145, RZ, 0x7610, R145 ;  /* 0x00007610ff917816 */ /* 0x000fe40000000091 */
[----:B------:R-:W-:Y:S01]  /*4700*/  PRMT R146, RZ, 0x7610, R146 ;  /* 0x00007610ff927816 */ /* 0x000fe20000000092 */
[----:B0-----:R-:W-:Y:S01]  /*4710*/  @P3 IMAD.MOV.U32 R10, RZ, RZ, R119 ;  /* 0x000000ffff0a3224 */ /* 0x001fe200078e0077 */
[----:B------:R-:W-:Y:S01]  /*4720*/  PRMT R140, RZ, 0x7610, R140 ;  /* 0x00007610ff8c7816 */ /* 0x000fe2000000008c */
[----:B------:R-:W-:Y:S01]  /*4730*/  @P3 IMAD.MOV.U32 R11, RZ, RZ, R120 ;  /* 0x000000ffff0b3224 */ /* 0x000fe200078e0078 */
[----:B------:R-:W5:Y:S01]  /*4740*/  @P4 LDG.E.U16 R145, desc[UR24][R6.64] ;  /* 0x0000001806914981 */ /* 0x000f62000c1e1500 */
[----:B------:R-:W-:-:S03]  /*4750*/  IMAD.U32 R12, RZ, RZ, UR4 ;  /* 0x00000004ff0c7e24 */ /* 0x000fc6000f8e00ff */
[----:B------:R-:W5:Y:S04]  /*4760*/  @P3 LDG.E.U16 R139, desc[UR24][R10.64] ;  /* 0x000000180a8b3981 */ /* 0x000f68000c1e1500 */
[----:B------:R-:W5:Y:S04]  /*4770*/  @P6 LDG.E.U16 R146, desc[UR24][R8.64] ;  /* 0x0000001808926981 */ /* 0x000f68000c1e1500 */
[----:B------:R2:W5:Y:S01]  /*4780*/  @P5 LDG.E.U16 R140, desc[UR24][R4.64] ;  /* 0x00000018048c5981 */ /* 0x000562000c1e1500 */
[----:B------:R-:W0:Y:S01]  /*4790*/  SYNCS.PHASECHK.TRANS64.TRYWAIT P3, [UR13], R12 ;  /* 0x0000000cff0075a7 */ /* 0x000e22000806110d */
[----:B--2---:R-:W-:-:S02]  /*47a0*/  PRMT R5, R124, 0x5410, R123 ;  /* 0x000054107c057816 */ /* 0x004fc4000000007b */
[----:B----4-:R-:W-:Y:S01]  /*47b0*/  PRMT R6, R121, 0x5410, R122 ;  /* 0x0000541079067816 */ /* 0x010fe2000000007a */
[----:B0-----:R-:W-:Y:S06]  /*47c0*/  @!P3 BRA `(.L_x_9) ;  /* 0x0000002400e4b947 */ /* 0x001fec0003800000 */
.L_x_17:
[----:B-----5:R-:W-:Y:S01]  /*47d0*/  PRMT R7, R19, 0x5410, R18 ;  /* 0x0000541013077816 */ /* 0x020fe20000000012 */
[C---:B------:R-:W-:Y:S01]  /*47e0*/  IMAD.WIDE R78, R38.reuse, 0x2, R78 ;  /* 0x00000002264e7825 */ /* 0x040fe200078e024e */
[----:B------:R-:W-:Y:S02]  /*47f0*/  PRMT R8, R15, 0x5410, R14 ;  /* 0x000054100f087816 */ /* 0x000fe4000000000e */
[----:B------:R-:W-:Y:S01]  /*4800*/  PRMT R9, R17, 0x5410, R16 ;  /* 0x0000541011097816 */ /* 0x000fe20000000010 */
[----:B------:R-:W-:Y:S01]  /*4810*/  IMAD.WIDE R82, R38, 0x2, R82 ;  /* 0x0000000226527825 */ /* 0x000fe200078e0252 */
[----:B------:R-:W-:Y:S02]  /*4820*/  PRMT R10, R126, 0x5410, R125 ;  /* 0x000054107e0a7816 */ /* 0x000fe4000000007d */
[----:B------:R-:W-:Y:S01]  /*4830*/  PRMT R11, R128, 0x5410, R127 ;  /* 0x00005410800b7816 */ /* 0x000fe2000000007f */
[----:B------:R-:W-:Y:S01]  /*4840*/  IMAD.WIDE R86, R38, 0x2, R86 ;  /* 0x0000000226567825 */ /* 0x000fe200078e0256 */
[----:B------:R-:W-:-:S02]  /*4850*/  PRMT R12, R130, 0x5410, R129 ;  /* 0x00005410820c7816 */ /* 0x000fc40000000081 */
[----:B------:R-:W-:Y:S01]  /*4860*/  PRMT R13, R132, 0x5410, R131 ;  /* 0x00005410840d7816 */ /* 0x000fe20000000083 */
[----:B------:R-:W-:Y:S01]  /*4870*/  IMAD.WIDE R90, R38, 0x2, R90 ;  /* 0x00000002265a7825 */ /* 0x000fe200078e025a */
        /* <DEDUP_REMOVED lines=10> */
[----:B------:R-:W-:Y:S01]  /*4920*/  ISETP.GE.AND P3, PT, R34, R3, PT ;  /* 0x000000032200720c */ /* 0x000fe20003f66270 */
[C---:B------:R-:W-:Y:S01]  /*4930*/  IMAD.WIDE R106, R38.reuse, 0x2, R106 ;  /* 0x00000002266a7825 */ /* 0x040fe200078e026a */
[----:B------:R0:W-:Y:S01]  /*4940*/  STTM.x16 tmem[UR12+0x40], R4 ;  /* 0x00004004000079ed */ /* 0x0001e2000824000c */
[----:B------:R-:W1:Y:S02]  /*4950*/  FENCE.VIEW.ASYNC.T ;  /* 0x00000000000073c6 */ /* 0x000e640000000200 */
[----:B------:R-:W-:-:S04]  /*4960*/  IMAD.WIDE R80, R38, 0x2, R80 ;  /* 0x0000000226507825 */ /* 0x000fc800078e0250 */
[----:B------:R-:W-:-:S04]  /*4970*/  IMAD.WIDE R84, R38, 0x2, R84 ;  /* 0x0000000226547825 */ /* 0x000fc800078e0254 */
[----:B------:R-:W-:-:S04]  /*4980*/  IMAD.WIDE R88, R38, 0x2, R88 ;  /* 0x0000000226587825 */ /* 0x000fc800078e0258 */
[----:B------:R-:W-:-:S04]  /*4990*/  IMAD.WIDE R92, R38, 0x2, R92 ;  /* 0x00000002265c7825 */ /* 0x000fc800078e025c */
[----:B------:R-:W-:-:S04]  /*49a0*/  IMAD.WIDE R96, R38, 0x2, R96 ;  /* 0x0000000226607825 */ /* 0x000fc800078e0260 */
[----:B------:R-:W-:-:S04]  /*49b0*/  IMAD.WIDE R100, R38, 0x2, R100 ;  /* 0x0000000226647825 */ /* 0x000fc800078e0264 */
[----:B------:R-:W-:-:S04]  /*49c0*/  IMAD.WIDE R104, R38, 0x2, R104 ;  /* 0x0000000226687825 */ /* 0x000fc800078e0268 */
[----:B------:R-:W-:Y:S01]  /*49d0*/  IMAD.WIDE R76, R38, 0x2, R76 ;  /* 0x00000002264c7825 */ /* 0x000fe200078e024c */
[----:B0-----:R-:W-:Y:S01]  /*49e0*/  PRMT R5, RZ, 0x7610, R5 ;  /* 0x00007610ff057816 */ /* 0x001fe20000000005 */
[----:B-1----:R-:W-:Y:S01]  /*49f0*/  BAR.SYNC.DEFER_BLOCKING 0x0 ;  /* 0x0000000000007b1d */ /* 0x002fe20000010000 */
[----:B------:R-:W-:Y:S02]  /*4a00*/  PRMT R7, RZ, 0x7610, R7 ;  /* 0x00007610ff077816 */ /* 0x000fe40000000007 */
[----:B------:R-:W-:Y:S02]  /*4a10*/  PRMT R9, RZ, 0x7610, R9 ;  /* 0x00007610ff097816 */ /* 0x000fe40000000009 */
[----:B------:R-:W-:Y:S02]  /*4a20*/  PRMT R11, RZ, 0x7610, R11 ;  /* 0x00007610ff0b7816 */ /* 0x000fe4000000000b */
[----:B------:R-:W-:Y:S02]  /*4a30*/  PRMT R13, RZ, 0x7610, R13 ;  /* 0x00007610ff0d7816 */ /* 0x000fe4000000000d */
[----:B------:R-:W-:-:S02]  /*4a40*/  PRMT R15, RZ, 0x7610, R15 ;  /* 0x00007610ff0f7816 */ /* 0x000fc4000000000f */
[----:B------:R-:W-:Y:S02]  /*4a50*/  PRMT R17, RZ, 0x7610, R17 ;  /* 0x00007610ff117816 */ /* 0x000fe40000000011 */
[----:B------:R-:W-:Y:S02]  /*4a60*/  PRMT R19, RZ, 0x7610, R19 ;  /* 0x00007610ff137816 */ /* 0x000fe40000000013 */
[----:B------:R-:W-:Y:S02]  /*4a70*/  PRMT R4, RZ, 0x7610, R4 ;  /* 0x00007610ff047816 */ /* 0x000fe40000000004 */
[----:B------:R-:W-:Y:S02]  /*4a80*/  PRMT R6, RZ, 0x7610, R6 ;  /* 0x00007610ff067816 */ /* 0x000fe40000000006 */
[----:B------:R-:W-:Y:S02]  /*4a90*/  PRMT R8, RZ, 0x7610, R8 ;  /* 0x00007610ff087816 */ /* 0x000fe40000000008 */
[----:B------:R-:W-:-:S02]  /*4aa0*/  PRMT R10, RZ, 0x7610, R10 ;  /* 0x00007610ff0a7816 */ /* 0x000fc4000000000a */
[----:B------:R-:W-:Y:S01]  /*4ab0*/  PRMT R12, RZ, 0x7610, R12 ;  /* 0x00007610ff0c7816 */ /* 0x000fe2000000000c */
[----:B------:R-:W2:Y:S01]  /*4ac0*/  @!P3 LDG.E.U16 R5, desc[UR24][R106.64] ;  /* 0x000000186a05b981 */ /* 0x000ea2000c1e1500 */
[----:B------:R-:W-:Y:S02]  /*4ad0*/  PRMT R14, RZ, 0x7610, R14 ;  /* 0x00007610ff0e7816 */ /* 0x000fe4000000000e */
[----:B------:R-:W-:Y:S01]  /*4ae0*/  PRMT R16, RZ, 0x7610, R16 ;  /* 0x00007610ff107816 */ /* 0x000fe20000000010 */
[----:B------:R-:W3:Y:S01]  /*4af0*/  @!P3 LDG.E.U16 R7, desc[UR24][R102.64] ;  /* 0x000000186607b981 */ /* 0x000ee2000c1e1500 */
[----:B------:R-:W-:-:S03]  /*4b00*/  PRMT R18, RZ, 0x7610, R18 ;  /* 0x00007610ff127816 */ /* 0x000fc60000000012 */
[----:B------:R-:W4:Y:S04]  /*4b10*/  @!P3 LDG.E.U16 R9, desc[UR24][R98.64] ;  /* 0x000000186209b981 */ /* 0x000f28000c1e1500 */
        /* <DEDUP_REMOVED lines=12> */
[----:B------:R-:W4:Y:S01]  /*4be0*/  @!P3 LDG.E.U16 R18, desc[UR24][R76.64] ;  /* 0x000000184c12b981 */ /* 0x000f22000c1e1500 */
[----:B------:R-:W-:Y:S01]  /*4bf0*/  BAR.SYNC.DEFER_BLOCKING 0x0 ;  /* 0x0000000000007b1d */ /* 0x000fe20000010000 */
[----:B------:R-:W-:-:S04]  /*4c00*/  ULEA UR13, UR22, UR11, 0x3 ;  /* 0x0000000b160d7291 */ /* 0x000fc8000f8e18ff */
[----:B------:R-:W-:Y:S01]  /*4c10*/  UIADD3 UR13, UPT, UPT, UR13, 0x2000, URZ ;  /* 0x000020000d0d7890 */ /* 0x000fe2000fffe0ff */
[----:B--2---:R0:W-:Y:S04]  /*4c20*/  STS.U16 [R36+UR11+0x1000], R5 ;  /* 0x0010000524007988 */ /* 0x0041e8000800040b */
[----:B---3--:R0:W-:Y:S04]  /*4c30*/  STS.U16 [R36+UR11+0x1200], R7 ;  /* 0x0012000724007988 */ /* 0x0081e8000800040b */
[----:B----4-:R0:W-:Y:S04]  /*4c40*/  STS.U16 [R36+UR11+0x1400], R9 ;  /* 0x0014000924007988 */ /* 0x0101e8000800040b */
[----:B------:R0:W-:Y:S04]  /*4c50*/  STS.U16 [R36+UR11+0x1600], R11 ;  /* 0x0016000b24007988 */ /* 0x0001e8000800040b */
        /* <DEDUP_REMOVED lines=13> */
[----:B-1----:R-:W1:Y:S02]  /*4d30*/  FENCE.VIEW.ASYNC.S ;  /* 0x00000000000073c6 */ /* 0x002e640000000000 */
[----:B-1----:R-:W-:Y:S06]  /*4d40*/  BAR.SYNC.DEFER_BLOCKING 0x0 ;  /* 0x0000000000007b1d */ /* 0x002fec0000010000 */
[----:B------:R-:W-:Y:S05]  /*4d50*/  @P0 BRA `(.L_x_10) ;  /* 0x0000000000380947 */ /* 0x000fea0003800000 */
[----:B------:R-:W-:Y:S01]  /*4d60*/  UIADD3 UR23, UPT, UPT, UR10, 0x48, URZ ;  /* 0x000000480a177890 */ /* 0x000fe2000fffe0ff */
[----:B------:R-:W-:Y:S01]  /*4d70*/  UMOV UR16, UR6 ;  /* 0x0000000600107c82 */ /* 0x000fe20008000000 */
[----:B------:R-:W-:Y:S01]  /*4d80*/  UMOV UR17, 0x80004020 ;  /* 0x8000402000117882 */ /* 0x000fe20000000000 */
[----:B------:R-:W-:Y:S01]  /*4d90*/  UMOV UR18, 0x0 ;  /* 0x0000000000127882 */ /* 0x000fe20000000000 */
[----:B------:R-:W-:Y:S01]  /*4da0*/  UMOV UR19, 0x8100010 ;  /* 0x0810001000137882 */ /* 0x000fe20000000000 */
[----:B------:R-:W-:Y:S01]  /*4db0*/  UMOV UR8, UR13 ;  /* 0x0000000d00087c82 */ /* 0x000fe20008000000 */
[----:B------:R-:W-:Y:S01]  /*4dc0*/  UMOV UR9, URZ ;  /* 0x000000ff00097c82 */ /* 0x000fe20008000000 */
[----:B------:R-:W-:Y:S01]  /*4dd0*/  UMOV UR26, 0x0 ;  /* 0x00000000001a7882 */ /* 0x000fe20000000000 */
[----:B------:R-:W-:Y:S01]  /*4de0*/  UMOV UR27, 0x8100010 ;  /* 0x08100010001b7882 */ /* 0x000fe20000000000 */
[----:B------:R1:W-:Y:S01]  /*4df0*/  UTCHMMA tmem[UR20], gdesc[UR16], tmem[UR10], tmem[UR18], idesc[UR19], UPT ;  /* 0x00ff1210140079ea */ /* 0x0003e2000b80000a */
[----:B------:R-:W-:Y:S01]  /*4e00*/  UMOV UR4, UR8 ;  /* 0x0000000800047c82 */ /* 0x000fe20008000000 */
[----:B------:R1:W-:Y:S01]  /*4e10*/  UTCHMMA tmem[UR23], gdesc[UR14], tmem[UR10], tmem[UR26], idesc[UR27], UPT ;  /* 0x00ff1a0e170079ea */ /* 0x0003e2000b80000a */
[----:B------:R1:W-:Y:S01]  /*4e20*/  UTCBAR [UR4], URZ ;  /* 0x000000ff040073e9 */ /* 0x0003e200080000ff */
[----:B------:R-:W-:-:S02]  /*4e30*/  NOP ;  /* 0x0000000000007918 */ /* 0x000fc40000000000 */
.L_x_10:
[----:B------:R-:W-:Y:S01]  /*4e40*/  UIADD3 UR22, UPT, UPT, UR22, 0x1, URZ ;  /* 0x0000000116167890 */ /* 0x000fe2000fffe0ff */
[----:B0-----:R-:W-:Y:S01]  /*4e50*/  IMAD.MOV.U32 R4, RZ, RZ, R119 ;  /* 0x000000ffff047224 */ /* 0x001fe200078e0077 */
[----:B------:R-:W-:Y:S01]  /*4e60*/  UIADD3 UR21, UPT, UPT, UR21, -0x1, URZ ;  /* 0xffffffff15157890 */ /* 0x000fe2000fffe0ff */
[----:B------:R-:W-:Y:S01]  /*4e70*/  IMAD.MOV.U32 R5, RZ, RZ, R120 ;  /* 0x000000ffff057224 */ /* 0x000fe200078e0078 */
[----:B------:R-:W-:Y:S01]  /*4e80*/  UISETP.GT.AND UP0, UPT, UR22, 0x1, UPT ;  /* 0x000000011600788c */ /* 0x000fe2000bf04270 */
[----:B------:R-:W-:Y:S02]  /*4e90*/  VIADD R3, R3, 0xffffffe0 ;  /* 0xffffffe003037836 */ /* 0x000fe40000000000 */
[----:B------:R-:W-:Y:S01]  /*4ea0*/  IMAD.WIDE R4, R35, 0x2, R4 ;  /* 0x0000000223047825 */ /* 0x000fe200078e0204 */
[----:B-1----:R-:W-:Y:S02]  /*4eb0*/  USEL UR4, URZ, 0x1, !UP0 ;  /* 0x00000001ff047887 */ /* 0x002fe4000c000000 */
[----:B------:R-:W-:Y:S01]  /*4ec0*/  USEL UR22, UR22, URZ, !UP0 ;  /* 0x000000ff16167287 */ /* 0x000fe2000c000000 */
[----:B------:R-:W-:Y:S01]  /*4ed0*/  IMAD.MOV.U32 R119, RZ, RZ, R4 ;  /* 0x000000ffff777224 */ /* 0x000fe200078e0004 */
[----:B------:R-:W-:Y:S01]  /*4ee0*/  UISETP.NE.U32.AND UP0, UPT, UR21, URZ, UPT ;  /* 0x000000ff1500728c */ /* 0x000fe2000bf05070 */
[----:B------:R-:W-:Y:S01]  /*4ef0*/  IMAD.MOV.U32 R120, RZ, RZ, R5 ;  /* 0x000000ffff787224 */ /* 0x000fe200078e0005 */
[----:B------:R-:W-:-:S03]  /*4f00*/  ULOP3.LUT UR8, UR5, UR4, URZ, 0x3c, !UPT ;  /* 0x0000000405087292 */ /* 0x000fc6000f8e3cff */
[----:B------:R-:W-:-:S04]  /*4f10*/  UMOV UR4, UR5 ;  /* 0x0000000500047c82 */ /* 0x000fc80008000000 */
[----:B------:R-:W-:Y:S01]  /*4f20*/  UMOV UR5, UR8 ;  /* 0x0000000800057c82 */ /* 0x000fe20008000000 */
[----:B------:R-:W-:Y:S05]  /*4f30*/  BRA.U UP0, `(.L_x_11) ;  /* 0xffffffed008c7547 */ /* 0x000fea000b83ffff */
.L_x_8:
[----:B------:R-:W0:Y:S01]  /*4f40*/  S2R R3, SR_CgaCtaId ;  /* 0x0000000000037919 */ /* 0x000e220000008800 */
[----:B------:R-:W-:Y:S01]  /*4f50*/  ISETP.GE.AND P0, PT, R33, 0x20, PT ;  /* 0x000000202100780c */ /* 0x000fe20003f06270 */
[----:B------:R-:W1:Y:S01]  /*4f60*/  LDCU UR5, c[0x0][0x3b4] ;  /* 0x00007680ff0577ac */ /* 0x000e620008000800 */
[----:B------:R-:W2:Y:S01]  /*4f70*/  LDCU UR6, c[0x0][0x3b8] ;  /* 0x00007700ff0677ac */ /* 0x000ea20008000800 */
[----:B------:R-:W3:Y:S10]  /*4f80*/  LDCU.128 UR16, c[0x0][0x390] ;  /* 0x00007200ff1077ac */ /* 0x000ef40008000c00 */
[----:B------:R-:W-:Y:S05]  /*4f90*/  @!P0 BRA `(.L_x_12) ;  /* 0x0000000000108947 */ /* 0x000fea0003800000 */
[----:B------:R-:W-:-:S06]  /*4fa0*/  USHF.L.U32 UR4, UR4, 0x1f, URZ ;  /* 0x0000001f04047899 */ /* 0x000fcc00080006ff */
[----:B------:R-:W-:-:S04]  /*4fb0*/  IMAD.U32 R4, RZ, RZ, UR4 ;  /* 0x00000004ff047e24 */ /* 0x000fc8000f8e00ff */
[----:B------:R-:W4:Y:S02]  /*4fc0*/  SYNCS.PHASECHK.TRANS64.TRYWAIT P0, [UR13], R4 ;  /* 0x00000004ff0075a7 */ /* 0x000f24000800110d */
[----:B----4-:R-:W-:Y:S05]  /*4fd0*/  @!P0 BRA `(.L_x_13) ;  /* 0x0000001c00ec8947 */ /* 0x010fea0003800000 */
.L_x_12:
[----:B------:R-:W-:Y:S01]  /*4fe0*/  BAR.SYNC.DEFER_BLOCKING 0x0 ;  /* 0x0000000000007b1d */ /* 0x000fe20000010000 */
[----:B0-----:R-:W-:Y:S01]  /*4ff0*/  IMAD.SHL.U32 R3, R3, 0x40, RZ ;  /* 0x0000004003037824 */ /* 0x001fe200078e00ff */
[----:B---3--:R-:W-:-:S04]  /*5000*/  ISETP.GE.AND P0, PT, R2, UR18, PT ;  /* 0x0000001202007c0c */ /* 0x008fc8000bf06270 */
[----:B------:R-:W-:Y:S01]  /*5010*/  LOP3.LUT R0, R0, 0xc0, R3, 0xf8, !PT ;  /* 0x000000c000007812 */ /* 0x000fe200078ef803 */
[----:B-1----:R-:W-:-:S03]  /*5020*/  IMAD R3, R2, UR5, RZ ;  /* 0x0000000502037c24 */ /* 0x002fc6000f8e02ff */
[C---:B------:R-:W-:Y:S01]  /*5030*/  LOP3.LUT R68, R0.reuse, 0x2, RZ, 0xfc, !PT ;  /* 0x0000000200447812 */ /* 0x040fe200078efcff */
[C---:B--2---:R-:W-:Y:S01]  /*5040*/  IMAD R69, R0.reuse, UR6, RZ ;  /* 0x0000000600457c24 */ /* 0x044fe2000f8e02ff */
[----:B------:R-:W-:Y:S02]  /*5050*/  LEA R2, P3, R3, UR16, 0x1 ;  /* 0x0000001003027c11 */ /* 0x000fe4000f8608ff */
[----:B------:R-:W-:Y:S01]  /*5060*/  LOP3.LUT R70, R0, 0x1, RZ, 0xfc, !PT ;  /* 0x0000000100467812 */ /* 0x000fe200078efcff */
[----:B------:R-:W-:Y:S01]  /*5070*/  VIADD R71, R69, UR6 ;  /* 0x0000000645477c36 */ /* 0x000fe20008000000 */
[----:B------:R-:W-:Y:S02]  /*5080*/  ISETP.LT.AND P4, PT, R68, UR19, !P0 ;  /* 0x0000001344007c0c */ /* 0x000fe4000c781270 */
[----:B------:R-:W-:Y:S01]  /*5090*/  LEA.HI.X.SX32 R3, R3, UR17, 0x1, P3 ;  /* 0x0000001103037c11 */ /* 0x000fe200098f0eff */
[----:B------:R-:W-:Y:S01]  /*50a0*/  VIADD R73, R71, UR6 ;  /* 0x0000000647497c36 */ /* 0x000fe20008000000 */
[----:B------:R-:W-:-:S02]  /*50b0*/  ISETP.LT.AND P5, PT, R70, UR19, !P0 ;  /* 0x0000001346007c0c */ /* 0x000fc4000c7a1270 */
[-C--:B------:R-:W-:Y:S01]  /*50c0*/  LEA R68, P3, R69, R2.reuse, 0x1 ;  /* 0x0000000245447211 */ /* 0x080fe200078608ff */
[----:B------:R-:W-:Y:S01]  /*50d0*/  VIADD R74, R73, UR6 ;  /* 0x00000006494a7c36 */ /* 0x000fe20008000000 */
[----:B------:R-:W0:Y:S02]  /*50e0*/  @!P2 SYNCS.CCTL.IV [UR11+0x2000] ;  /* 0x00200000ff00a9b1 */ /* 0x000e24000800000b */
[----:B0-----:R-:W-:Y:S01]  /*50f0*/  BAR.SYNC.DEFER_BLOCKING 0x0 ;  /* 0x0000000000007b1d */ /* 0x001fe20000010000 */
[-C--:B------:R-:W-:Y:S01]  /*5100*/  LEA R70, P6, R71, R2.reuse, 0x1 ;  /* 0x0000000247467211 */ /* 0x080fe200078c08ff */
[C---:B------:R-:W-:Y:S01]  /*5110*/  VIADD R75, R74.reuse, UR6 ;  /* 0x000000064a4b7c36 */ /* 0x040fe20008000000 */
[-C--:B------:R-:W-:Y:S02]  /*5120*/  LEA.HI.X.SX32 R69, R69, R3.reuse, 0x1, P3 ;  /* 0x0000000345457211 */ /* 0x080fe400018f0eff */
[----:B------:R-:W-:Y:S01]  /*5130*/  LEA.HI.X.SX32 R71, R71, R3, 0x1, P6 ;  /* 0x0000000347477211 */ /* 0x000fe200030f0eff */
[----:B------:R-:W-:Y:S01]  /*5140*/  VIADD R77, R75, UR6 ;  /* 0x000000064b4d7c36 */ /* 0x000fe20008000000 */
[----:B------:R-:W-:Y:S01]  /*5150*/  LEA R72, P6, R74, R2, 0x1 ;  /* 0x000000024a487211 */ /* 0x000fe200078c08ff */
[----:B------:R-:W0:Y:S01]  /*5160*/  LDTM.x64 R4, tmem[UR12] ;  /* 0x0000000c000479ee */ /* 0x000e220008340000 */
[C---:B------:R-:W-:Y:S01]  /*5170*/  LOP3.LUT R83, R0.reuse, 0x3, RZ, 0xfc, !PT ;  /* 0x0000000300537812 */ /* 0x040fe200078efcff */
[----:B------:R-:W-:Y:S01]  /*5180*/  VIADD R79, R77, UR6 ;  /* 0x000000064d4f7c36 */ /* 0x000fe20008000000 */
[----:B------:R-:W-:-:S03]  /*5190*/  LOP3.LUT R86, R0, 0x4, RZ, 0xfc, !PT ;  /* 0x0000000400567812 */ /* 0x000fc600078efcff */
[----:B------:R-:W-:-:S04]  /*51a0*/  VIADD R81, R79, UR6 ;  /* 0x000000064f517c36 */ /* 0x000fc80008000000 */
[----:B------:R-:W-:Y:S01]  /*51b0*/  VIADD R84, R81, UR6 ;  /* 0x0000000651547c36 */ /* 0x000fe20008000000 */
[----:B------:R-:W1:Y:S01]  /*51c0*/  @!P2 SYNCS.CCTL.IV [UR11+0x2008] ;  /* 0x00200800ff00a9b1 */ /* 0x000e62000800000b */
[----:B------:R-:W-:Y:S01]  /*51d0*/  ISETP.LT.AND P2, PT, R0, UR19, !P0 ;  /* 0x0000001300007c0c */ /* 0x000fe2000c741270 */
[----:B------:R-:W-:Y:S01]  /*51e0*/  NOP ;  /* 0x0000000000007918 */ /* 0x000fe20000000000 */
[----:B0-----:R-:W-:Y:S02]  /*51f0*/  F2FP.F16.F32.PACK_AB R85, R5, R4 ;  /* 0x000000040555723e */ /* 0x001fe400000000ff */
[----:B------:R-:W-:Y:S02]  /*5200*/  LEA R4, P3, R73, R2, 0x1 ;  /* 0x0000000249047211 */ /* 0x000fe400078608ff */
[----:B------:R-:W-:Y:S02]  /*5210*/  F2FP.F16.F32.PACK_AB R6, R7, R6 ;  /* 0x000000060706723e */ /* 0x000fe400000000ff */
[----:B------:R-:W-:-:S05]  /*5220*/  LEA.HI.X.SX32 R5, R73, R3, 0x1, P3 ;  /* 0x0000000349057211 */ /* 0x000fca00018f0eff */
[----:B------:R0:W-:Y:S01]  /*5230*/  @P2 STG.E.U16 desc[UR24][R68.64], R85 ;  /* 0x0000005544002986 */ /* 0x0001e2000c101518 */
[-C--:B------:R-:W-:Y:S02]  /*5240*/  LEA.HI.X.SX32 R73, R74, R3.reuse, 0x1, P6 ;  /* 0x000000034a497211 */ /* 0x080fe400030f0eff */
[-C--:B------:R-:W-:Y:S02]  /*5250*/  LEA R74, P3, R75, R2.reuse, 0x1 ;  /* 0x000000024b4a7211 */ /* 0x080fe400078608ff */
[-C--:B------:R-:W-:Y:S02]  /*5260*/  LEA R76, P6, R77, R2.reuse, 0x1 ;  /* 0x000000024d4c7211 */ /* 0x080fe400078c08ff */
[-C--:B------:R-:W-:Y:S02]  /*5270*/  LEA.HI.X.SX32 R75, R75, R3.reuse, 0x1, P3 ;  /* 0x000000034b4b7211 */ /* 0x080fe400018f0eff */
[----:B------:R-:W-:Y:S02]  /*5280*/  LEA R78, P3, R79, R2, 0x1 ;  /* 0x000000024f4e7211 */ /* 0x000fe400078608ff */
[----:B------:R-:W-:-:S02]  /*5290*/  LEA.HI.X.SX32 R77, R77, R3, 0x1, P6 ;  /* 0x000000034d4d7211 */ /* 0x000fc400030f0eff */
[-C--:B------:R-:W-:Y:S02]  /*52a0*/  LEA R80, P6, R81, R2.reuse, 0x1 ;  /* 0x0000000251507211 */ /* 0x080fe400078c08ff */
[-C--:B------:R-:W-:Y:S02]  /*52b0*/  LEA.HI.X.SX32 R79, R79, R3.reuse, 0x1, P3 ;  /* 0x000000034f4f7211 */ /* 0x080fe400018f0eff */
[C---:B------:R-:W-:Y:S02]  /*52c0*/  LEA R82, P3, R84.reuse, R2, 0x1 ;  /* 0x0000000254527211 */ /* 0x040fe400078608ff */
[-C--:B------:R-:W-:Y:S02]  /*52d0*/  LEA.HI.X.SX32 R81, R81, R3.reuse, 0x1, P6 ;  /* 0x0000000351517211 */ /* 0x080fe400030f0eff */
[----:B------:R-:W-:Y:S02]  /*52e0*/  ISETP.LT.AND P6, PT, R83, UR19, !P0 ;  /* 0x0000001353007c0c */ /* 0x000fe4000c7c1270 */
[C---:B------:R-:W-:Y:S01]  /*52f0*/  LEA.HI.X.SX32 R83, R84.reuse, R3, 0x1, P3 ;  /* 0x0000000354537211 */ /* 0x040fe200018f0eff */
[----:B------:R-:W-:Y:S01]  /*5300*/  VIADD R84, R84, UR6 ;  /* 0x0000000654547c36 */ /* 0x000fe20008000000 */
[----:B------:R-:W-:-:S02]  /*5310*/  ISETP.LT.AND P3, PT, R86, UR19, !P0 ;  /* 0x0000001356007c0c */ /* 0x000fc4000c761270 */
[C---:B------:R-:W-:Y:S02]  /*5320*/  LOP3.LUT R86, R0.reuse, 0x5, RZ, 0xfc, !PT ;  /* 0x0000000500567812 */ /* 0x040fe400078efcff */
[----:B0-----:R-:W-:Y:S02]  /*5330*/  PRMT R69, R85, 0x7632, R69 ;  /* 0x0000763255457816 */ /* 0x001fe40000000045 */
[----:B------:R-:W-:Y:S02]  /*5340*/  LOP3.LUT R7, R0, 0x6, RZ, 0xfc, !PT ;  /* 0x0000000600077812 */ /* 0x000fe400078efcff */
[----:B------:R-:W-:Y:S01]  /*5350*/  ISETP.LT.AND P2, PT, R86, UR19, !P0 ;  /* 0x0000001356007c0c */ /* 0x000fe2000c741270 */
[----:B------:R-:W-:Y:S01]  /*5360*/  @P5 STG.E.U16 desc[UR24][R70.64], R69 ;  /* 0x0000004546005986 */ /* 0x000fe2000c101518 */
[----:B------:R-:W-:Y:S02]  /*5370*/  PRMT R86, R6, 0x7610, R86 ;  /* 0x0000761006567816 */ /* 0x000fe40000000056 */
[----:B------:R-:W-:-:S02]  /*5380*/  ISETP.LT.AND P5, PT, R7, UR19, !P0 ;  /* 0x0000001307007c0c */ /* 0x000fc4000c7a1270 */
[----:B------:R-:W-:Y:S01]  /*5390*/  LOP3.LUT R7, R0, 0x7, RZ, 0xfc, !PT ;  /* 0x0000000700077812 */ /* 0x000fe200078efcff */
[----:B------:R0:W-:Y:S01]  /*53a0*/  @P4 STG.E.U16 desc[UR24][R4.64], R86 ;  /* 0x0000005604004986 */ /* 0x0001e2000c101518 */
[----:B------:R-:W-:Y:S02]  /*53b0*/  F2FP.F16.F32.PACK_AB R8, R9, R8 ;  /* 0x000000080908723e */ /* 0x000fe400000000ff */
[----:B------:R-:W-:Y:S02]  /*53c0*/  ISETP.LT.AND P4, PT, R7, UR19, !P0 ;  /* 0x0000001307007c0c */ /* 0x000fe4000c781270 */
[----:B------:R-:W-:Y:S02]  /*53d0*/  PRMT R7, R8, 0x7632, R7 ;  /* 0x0000763208077816 */ /* 0x000fe40000000007 */
[----:B------:R-:W-:Y:S02]  /*53e0*/  F2FP.F16.F32.PACK_AB R10, R11, R10 ;  /* 0x0000000a0b0a723e */ /* 0x000fe400000000ff */
[----:B------:R-:W-:-:S02]  /*53f0*/  F2FP.F16.F32.PACK_AB R12, R13, R12 ;  /* 0x0000000c0d0c723e */ /* 0x000fc400000000ff */
[----:B------:R-:W-:Y:S02]  /*5400*/  F2FP.F16.F32.PACK_AB R14, R15, R14 ;  /* 0x0000000e0f0e723e */ /* 0x000fe400000000ff */
[----:B0-----:R-:W-:Y:S02]  /*5410*/  PRMT R5, R6, 0x7632, R5 ;  /* 0x0000763206057816 */ /* 0x001fe40000000005 */
[C---:B------:R-:W-:Y:S02]  /*5420*/  LOP3.LUT R6, R0.reuse, 0x8, RZ, 0xfc, !PT ;  /* 0x0000000800067812 */ /* 0x040fe400078efcff */
[----:B------:R-:W-:Y:S01]  /*5430*/  LOP3.LUT R4, R0, 0xa, RZ, 0xfc, !PT ;  /* 0x0000000a00047812 */ /* 0x000fe200078efcff */
[----:B------:R0:W-:Y:S01]  /*5440*/  @P6 STG.E.U16 desc[UR24][R72.64], R5 ;  /* 0x0000000548006986 */ /* 0x0001e2000c101518 */
[----:B------:R-:W-:Y:S02]  /*5450*/  ISETP.LT.AND P6, PT, R6, UR19, !P0 ;  /* 0x0000001306007c0c */ /* 0x000fe4000c7c1270 */
[----:B------:R-:W-:Y:S01]  /*5460*/  LOP3.LUT R6, R0, 0x9, RZ, 0xfc, !PT ;  /* 0x0000000900067812 */ /* 0x000fe200078efcff */
[----:B------:R-:W-:Y:S01]  /*5470*/  @P3 STG.E.U16 desc[UR24][R74.64], R8 ;  /* 0x000000084a003986 */ /* 0x000fe2000c101518 */
[----:B------:R-:W-:-:S02]  /*5480*/  PRMT R9, R12, 0x7632, R9 ;  /* 0x000076320c097816 */ /* 0x000fc40000000009 */
[----:B------:R-:W-:Y:S01]  /*5490*/  ISETP.LT.AND P3, PT, R6, UR19, !P0 ;  /* 0x0000001306007c0c */ /* 0x000fe2000c761270 */
[----:B------:R2:W-:Y:S01]  /*54a0*/  @P2 STG.E.U16 desc[UR24][R76.64], R7 ;  /* 0x000000074c002986 */ /* 0x0005e2000c101518 */
[----:B------:R-:W-:Y:S02]  /*54b0*/  ISETP.LT.AND P2, PT, R4, UR19, !P0 ;  /* 0x0000001304007c0c */ /* 0x000fe4000c741270 */
[----:B------:R-:W-:Y:S01]  /*54c0*/  LOP3.LUT R4, R0, 0xb, RZ, 0xfc, !PT ;  /* 0x0000000b00047812 */ /* 0x000fe200078efcff */
[----:B------:R-:W-:Y:S01]  /*54d0*/  @P5 STG.E.U16 desc[UR24][R78.64], R10 ;  /* 0x0000000a4e005986 */ /* 0x000fe2000c101518 */
[----:B0-----:R-:W-:Y:S02]  /*54e0*/  PRMT R5, R10, 0x7632, R5 ;  /* 0x000076320a057816 */ /* 0x001fe40000000005 */
[----:B------:R-:W-:Y:S02]  /*54f0*/  ISETP.LT.AND P5, PT, R4, UR19, !P0 ;  /* 0x0000001304007c0c */ /* 0x000fe4000c7a1270 */
[----:B------:R-:W-:Y:S01]  /*5500*/  LOP3.LUT R6, R0, 0xc, RZ, 0xfc, !PT ;  /* 0x0000000c00067812 */ /* 0x000fe200078efcff */
[----:B------:R0:W-:Y:S01]  /*5510*/  @P4 STG.E.U16 desc[UR24][R80.64], R5 ;  /* 0x0000000550004986 */ /* 0x0001e2000c101518 */
[----:B------:R-:W-:-:S02]  /*5520*/  LEA R4, P4, R84, R2, 0x1 ;  /* 0x0000000254047211 */ /* 0x000fc400078808ff */
[----:B--2---:R-:W-:Y:S01]  /*5530*/  LOP3.LUT R7, R0, 0xd, RZ, 0xfc, !PT ;  /* 0x0000000d00077812 */ /* 0x004fe200078efcff */
[----:B------:R-:W-:Y:S01]  /*5540*/  @P6 STG.E.U16 desc[UR24][R82.64], R12 ;  /* 0x0000000c52006986 */ /* 0x000fe2000c101518 */
[----:B------:R-:W-:Y:S02]  /*5550*/  PRMT R13, R14, 0x7632, R13 ;  /* 0x000076320e0d7816 */ /* 0x000fe4000000000d */
[----:B------:R-:W-:Y:S02]  /*5560*/  LOP3.LUT R11, R0, 0xe, RZ, 0xfc, !PT ;  /* 0x0000000e000b7812 */ /* 0x000fe400078efcff */
[----:B------:R-:W-:Y:S02]  /*5570*/  F2FP.F16.F32.PACK_AB R16, R17, R16 ;  /* 0x000000101110723e */ /* 0x000fe400000000ff */
[----:B------:R-:W-:Y:S02]  /*5580*/  F2FP.F16.F32.PACK_AB R18, R19, R18 ;  /* 0x000000121312723e */ /* 0x000fe400000000ff */
[C---:B0-----:R-:W-:Y:S01]  /*5590*/  LEA.HI.X.SX32 R5, R84.reuse, R3, 0x1, P4 ;  /* 0x0000000354057211 */ /* 0x041fe200020f0eff */
[----:B------:R-:W-:Y:S01]  /*55a0*/  VIADD R84, R84, UR6 ;  /* 0x0000000654547c36 */ /* 0x000fe20008000000 */
[----:B------:R-:W-:-:S02]  /*55b0*/  ISETP.LT.AND P4, PT, R6, UR19, !P0 ;  /* 0x0000001306007c0c */ /* 0x000fc4000c781270 */
[----:B------:R-:W-:Y:S01]  /*55c0*/  F2FP.F16.F32.PACK_AB R20, R21, R20 ;  /* 0x000000141514723e */ /* 0x000fe200000000ff */
[C---:B------:R-:W-:Y:S01]  /*55d0*/  VIADD R10, R84.reuse, UR6 ;  /* 0x00000006540a7c36 */ /* 0x040fe20008000000 */
[CC--:B------:R-:W-:Y:S01]  /*55e0*/  LEA R6, P6, R84.reuse, R2.reuse, 0x1 ;  /* 0x0000000254067211 */ /* 0x0c0fe200078c08ff */
[----:B------:R0:W-:Y:S01]  /*55f0*/  @P3 STG.E.U16 desc[UR24][R4.64], R9 ;  /* 0x0000000904003986 */ /* 0x0001e2000c101518 */
[----:B------:R-:W-:Y:S02]  /*5600*/  ISETP.LT.AND P3, PT, R7, UR19, !P0 ;  /* 0x0000001307007c0c */ /* 0x000fe4000c761270 */
[----:B------:R-:W-:Y:S02]  /*5610*/  LEA.HI.X.SX32 R7, R84, R3, 0x1, P6 ;  /* 0x0000000354077211 */ /* 0x000fe400030f0eff */
[----:B------:R-:W-:Y:S02]  /*5620*/  LEA R8, P6, R10, R2, 0x1 ;  /* 0x000000020a087211 */ /* 0x000fe400078c08ff */
[----:B------:R-:W-:Y:S01]  /*5630*/  F2FP.F16.F32.PACK_AB R22, R23, R22 ;  /* 0x000000161716723e */ /* 0x000fe200000000ff */
[----:B------:R2:W-:Y:S01]  /*5640*/  @P2 STG.E.U16 desc[UR24][R6.64], R14 ;  /* 0x0000000e06002986 */ /* 0x0005e2000c101518 */
[----:B------:R-:W-:-:S02]  /*5650*/  ISETP.LT.AND P2, PT, R11, UR19, !P0 ;  /* 0x000000130b007c0c */ /* 0x000fc4000c741270 */
[----:B------:R-:W-:Y:S02]  /*5660*/  F2FP.F16.F32.PACK_AB R24, R25, R24 ;  /* 0x000000181918723e */ /* 0x000fe400000000ff */
[C---:B0-----:R-:W-:Y:S01]  /*5670*/  LEA.HI.X.SX32 R9, R10.reuse, R3, 0x1, P6 ;  /* 0x000000030a097211 */ /* 0x041fe200030f0eff */
[----:B------:R-:W-:Y:S01]  /*5680*/  VIADD R10, R10, UR6 ;  /* 0x000000060a0a7c36 */ /* 0x000fe20008000000 */
[----:B------:R-:W-:Y:S02]  /*5690*/  LOP3.LUT R5, R0, 0xf, RZ, 0xfc, !PT ;  /* 0x0000000f00057812 */ /* 0x000fe400078efcff */
[----:B------:R-:W-:Y:S01]  /*56a0*/  F2FP.F16.F32.PACK_AB R26, R27, R26 ;  /* 0x0000001a1b1a723e */ /* 0x000fe200000000ff */
[C---:B------:R-:W-:Y:S01]  /*56b0*/  VIADD R12, R10.reuse, UR6 ;  /* 0x000000060a0c7c36 */ /* 0x040fe20008000000 */
[----:B------:R-:W-:Y:S01]  /*56c0*/  LEA R4, P6, R10, R2, 0x1 ;  /* 0x000000020a047211 */ /* 0x000fe200078c08ff */
[----:B------:R0:W-:Y:S01]  /*56d0*/  @P5 STG.E.U16 desc[UR24][R8.64], R13 ;  /* 0x0000000d08005986 */ /* 0x0001e2000c101518 */
[----:B------:R-:W-:-:S02]  /*56e0*/  ISETP.LT.AND P5, PT, R5, UR19, !P0 ;  /* 0x0000001305007c0c */ /* 0x000fc4000c7a1270 */
[-C--:B------:R-:W-:Y:S02]  /*56f0*/  LEA.HI.X.SX32 R5, R10, R3.reuse, 0x1, P6 ;  /* 0x000000030a057211 */ /* 0x080fe400030f0eff */
[----:B------:R-:W-:Y:S02]  /*5700*/  LEA R10, P6, R12, R2, 0x1 ;  /* 0x000000020c0a7211 */ /* 0x000fe400078c08ff */
[----:B--2---:R-:W-:Y:S01]  /*5710*/  LOP3.LUT R6, R0, 0x10, RZ, 0xfc, !PT ;  /* 0x0000001000067812 */ /* 0x004fe200078efcff */
[----:B------:R2:W-:Y:S01]  /*5720*/  @P4 STG.E.U16 desc[UR24][R4.64], R16 ;  /* 0x0000001004004986 */ /* 0x0005e2000c101518 */
[C---:B------:R-:W-:Y:S01]  /*5730*/  LEA.HI.X.SX32 R11, R12.reuse, R3, 0x1, P6 ;  /* 0x000000030c0b7211 */ /* 0x040fe200030f0eff */
[----:B------:R-:W-:Y:S01]  /*5740*/  VIADD R12, R12, UR6 ;  /* 0x000000060c0c7c36 */ /* 0x000fe20008000000 */
[----:B------:R-:W-:Y:S02]  /*5750*/  ISETP.LT.AND P4, PT, R6, UR19, !P0 ;  /* 0x0000001306007c0c */ /* 0x000fe4000c781270 */
[----:B0-----:R-:W-:Y:S01]  /*5760*/  PRMT R9, R16, 0x7632, R9 ;  /* 0x0000763210097816 */ /* 0x001fe20000000009 */
[----:B------:R-:W-:Y:S01]  /*5770*/  VIADD R13, R12, UR6 ;  /* 0x000000060c0d7c36 */ /* 0x000fe20008000000 */
[----:B------:R-:W-:-:S02]  /*5780*/  LOP3.LUT R7, R0, 0x11, RZ, 0xfc, !PT ;  /* 0x0000001100077812 */ /* 0x000fc400078efcff */
[CC--:B------:R-:W-:Y:S01]  /*5790*/  LEA R6, P6, R12.reuse, R2.reuse, 0x1 ;  /* 0x000000020c067211 */ /* 0x0c0fe200078c08ff */
[----:B------:R0:W-:Y:S01]  /*57a0*/  @P3 STG.E.U16 desc[UR24][R10.64], R9 ;  /* 0x000000090a003986 */ /* 0x0001e2000c101518 */
[----:B------:R-:W-:Y:S02]  /*57b0*/  ISETP.LT.AND P3, PT, R7, UR19, !P0 ;  /* 0x0000001307007c0c */ /* 0x000fe4000c761270 */
[----:B------:R-:W-:Y:S02]  /*57c0*/  LEA.HI.X.SX32 R7, R12, R3, 0x1, P6 ;  /* 0x000000030c077211 */ /* 0x000fe400030f0eff */
[----:B------:R-:W-:Y:S02]  /*57d0*/  LEA R8, P6, R13, R2, 0x1 ;  /* 0x000000020d087211 */ /* 0x000fe400078c08ff */
[C---:B--2---:R-:W-:Y:S01]  /*57e0*/  LOP3.LUT R4, R0.reuse, 0x12, RZ, 0xfc, !PT ;  /* 0x0000001200047812 */ /* 0x044fe200078efcff */
[----:B------:R2:W-:Y:S01]  /*57f0*/  @P2 STG.E.U16 desc[UR24][R6.64], R18 ;  /* 0x0000001206002986 */ /* 0x0005e2000c101518 */
[----:B------:R-:W-:-:S02]  /*5800*/  LOP3.LUT R5, R0, 0x13, RZ, 0xfc, !PT ;  /* 0x0000001300057812 */ /* 0x000fc400078efcff */
[----:B------:R-:W-:Y:S02]  /*5810*/  ISETP.LT.AND P2, PT, R4, UR19, !P0 ;  /* 0x0000001304007c0c */ /* 0x000fe4000c741270 */
[C---:B0-----:R-:W-:Y:S01]  /*5820*/  LEA.HI.X.SX32 R9, R13.reuse, R3, 0x1, P6 ;  /* 0x000000030d097211 */ /* 0x041fe200030f0eff */
[----:B------:R-:W-:Y:S01]  /*5830*/  VIADD R13, R13, UR6 ;  /* 0x000000060d0d7c36 */ /* 0x000fe20008000000 */
[----:B------:R-:W-:Y:S02]  /*5840*/  PRMT R11, R18, 0x7632, R11 ;  /* 0x00007632120b7816 */ /* 0x000fe4000000000b */
[----:B------:R-:W-:Y:S01]  /*5850*/  F2FP.F16.F32.PACK_AB R28, R29, R28 ;  /* 0x0000001c1d1c723e */ /* 0x000fe200000000ff */
[C---:B------:R-:W-:Y:S01]  /*5860*/  VIADD R12, R13.reuse, UR6 ;  /* 0x000000060d0c7c36 */ /* 0x040fe20008000000 */
[----:B------:R-:W-:Y:S01]  /*5870*/  LEA R4, P6, R13, R2, 0x1 ;  /* 0x000000020d047211 */ /* 0x000fe200078c08ff */
[----:B------:R0:W-:Y:S01]  /*5880*/  @P5 STG.E.U16 desc[UR24][R8.64], R11 ;  /* 0x0000000b08005986 */ /* 0x0001e2000c101518 */
[----:B------:R-:W-:-:S02]  /*5890*/  ISETP.LT.AND P5, PT, R5, UR19, !P0 ;  /* 0x0000001305007c0c */ /* 0x000fc4000c7a1270 */
[-C--:B------:R-:W-:Y:S02]  /*58a0*/  LEA.HI.X.SX32 R5, R13, R3.reuse, 0x1, P6 ;  /* 0x000000030d057211 */ /* 0x080fe400030f0eff */
[----:B------:R-:W-:Y:S02]  /*58b0*/  LEA R10, P6, R12, R2, 0x1 ;  /* 0x000000020c0a7211 */ /* 0x000fe400078c08ff */
[C---:B--2---:R-:W-:Y:S01]  /*58c0*/  LOP3.LUT R6, R0.reuse, 0x14, RZ, 0xfc, !PT ;  /* 0x0000001400067812 */ /* 0x044fe200078efcff */
[----:B------:R2:W-:Y:S01]  /*58d0*/  @P4 STG.E.U16 desc[UR24][R4.64], R20 ;  /* 0x0000001404004986 */ /* 0x0005e2000c101518 */
[----:B------:R-:W-:Y:S02]  /*58e0*/  LOP3.LUT R7, R0, 0x15, RZ, 0xfc, !PT ;  /* 0x0000001500077812 */ /* 0x000fe400078efcff */
[----:B------:R-:W-:Y:S02]  /*58f0*/  ISETP.LT.AND P4, PT, R6, UR19, !P0 ;  /* 0x0000001306007c0c */ /* 0x000fe4000c781270 */
[C---:B0-----:R-:W-:Y:S01]  /*5900*/  LEA.HI.X.SX32 R11, R12.reuse, R3, 0x1, P6 ;  /* 0x000000030c0b7211 */ /* 0x041fe200030f0eff */
[----:B------:R-:W-:Y:S01]  /*5910*/  VIADD R12, R12, UR6 ;  /* 0x000000060c0c7c36 */ /* 0x000fe20008000000 */
[----:B------:R-:W-:-:S02]  /*5920*/  PRMT R9, R20, 0x7632, R9 ;  /* 0x0000763214097816 */ /* 0x000fc40000000009 */
[----:B------:R-:W-:Y:S01]  /*5930*/  F2FP.F16.F32.PACK_AB R30, R31, R30 ;  /* 0x0000001e1f1e723e */ /* 0x000fe200000000ff */
[C---:B------:R-:W-:Y:S01]  /*5940*/  VIADD R13, R12.reuse, UR6 ;  /* 0x000000060c0d7c36 */ /* 0x040fe20008000000 */
        /* <DEDUP_REMOVED lines=236> */
[----:B------:R-:W-:Y:S01]  /*6810*/  LOP3.LUT R15, R0, 0x3e, RZ, 0xfc, !PT ;  /* 0x0000003e000f7812 */ /* 0x000fe200078efcff */
        /* <DEDUP_REMOVED lines=13> */
[----:B------:R-:W-:Y:S01]  /*68f0*/  LOP3.LUT R14, R0, 0x3f, RZ, 0xfc, !PT ;  /* 0x0000003f000e7812 */ /* 0x000fe200078efcff */
        /* <DEDUP_REMOVED lines=20> */
[----:B--2---:R-:W-:Y:S01]  /*6a40*/  PRMT R7, R60, 0x7632, R7 ;  /* 0x000076323c077816 */ /* 0x004fe20000000007 */
[----:B------:R2:W-:Y:S01]  /*6a50*/  @P4 STG.E.U16 desc[UR24][R4.64], R60 ;  /* 0x0000003c04004986 */ /* 0x0005e2000c101518 */
[----:B------:R-:W-:Y:S02]  /*6a60*/  LOP3.LUT R6, R0, 0x3c, RZ, 0xfc, !PT ;  /* 0x0000003c00067812 */ /* 0x000fe400078efcff */
[----:B------:R-:W-:Y:S02]  /*6a70*/  F2FP.F16.F32.PACK_AB R66, R67, R66 ;  /* 0x000000424342723e */ /* 0x000fe400000000ff */
[C---:B0-----:R-:W-:Y:S01]  /*6a80*/  LEA.HI.X.SX32 R11, R12.reuse, R3, 0x1, P6 ;  /* 0x000000030c0b7211 */ /* 0x041fe200030f0eff */
[----:B------:R-:W-:Y:S01]  /*6a90*/  VIADD R12, R12, UR6 ;  /* 0x000000060c0c7c36 */ /* 0x000fe20008000000 */
[----:B------:R-:W-:-:S02]  /*6aa0*/  ISETP.LT.AND P4, PT, R6, UR19, !P0 ;  /* 0x0000001306007c0c */ /* 0x000fc4000c781270 */
[----:B------:R-:W-:Y:S01]  /*6ab0*/  LOP3.LUT R9, R0, 0x3d, RZ, 0xfc, !PT ;  /* 0x0000003d00097812 */ /* 0x000fe200078efcff */
[----:B------:R0:W-:Y:S01]  /*6ac0*/  @P3 STG.E.U16 desc[UR24][R10.64], R7 ;  /* 0x000000070a003986 */ /* 0x0001e2000c101518 */
[C---:B------:R-:W-:Y:S01]  /*6ad0*/  LEA R6, P3, R12.reuse, R2, 0x1 ;  /* 0x000000020c067211 */ /* 0x040fe200078608ff */
[----:B------:R-:W-:-:S05]  /*6ae0*/  VIADD R8, R12, UR6 ;  /* 0x000000060c087c36 */ /* 0x000fca0008000000 */
[----:B--2---:R-:W-:-:S04]  /*6af0*/  LEA R4, P6, R8, R2, 0x1 ;  /* 0x0000000208047211 */ /* 0x004fc800078c08ff */
[-C--:B------:R-:W-:Y:S02]  /*6b00*/  LEA.HI.X.SX32 R5, R8, R3.reuse, 0x1, P6 ;  /* 0x0000000308057211 */ /* 0x080fe400030f0eff */
[----:B0-----:R-:W-:Y:S02]  /*6b10*/  LEA.HI.X.SX32 R7, R12, R3, 0x1, P3 ;  /* 0x000000030c077211 */ /* 0x001fe400018f0eff */
[----:B------:R-:W-:Y:S01]  /*6b20*/  ISETP.LT.AND P3, PT, R9, UR19, !P0 ;  /* 0x0000001309007c0c */ /* 0x000fe2000c761270 */
[----:B------:R-:W-:Y:S02]  /*6b30*/  VIADD R9, R8, UR6 ;  /* 0x0000000608097c36 */ /* 0x000fe40008000000 */
[----:B------:R0:W-:Y:S02]  /*6b40*/  @P2 STG.E.U16 desc[UR24][R6.64], R62 ;  /* 0x0000003e06002986 */ /* 0x0001e4000c101518 */
[C---:B------:R-:W-:Y:S01]  /*6b50*/  VIADD R11, R9.reuse, UR6 ;  /* 0x00000006090b7c36 */ /* 0x040fe20008000000 */
[----:B------:R-:W-:-:S03]  /*6b60*/  LEA R8, P2, R9, R2, 0x1 ;  /* 0x0000000209087211 */ /* 0x000fc600078408ff */
[C---:B------:R-:W-:Y:S01]  /*6b70*/  VIADD R13, R11.reuse, UR6 ;  /* 0x000000060b0d7c36 */ /* 0x040fe20008000000 */
[-C--:B------:R-:W-:Y:S02]  /*6b80*/  LEA R10, P6, R11, R2.reuse, 0x1 ;  /* 0x000000020b0a7211 */ /* 0x080fe400078c08ff */
[-C--:B------:R-:W-:Y:S01]  /*6b90*/  LEA.HI.X.SX32 R9, R9, R3.reuse, 0x1, P2 ;  /* 0x0000000309097211 */ /* 0x080fe200010f0eff */
[----:B------:R-:W-:Y:S01]  /*6ba0*/  VIADD R0, R13, UR6 ;  /* 0x000000060d007c36 */ /* 0x000fe20008000000 */
[----:B------:R-:W-:Y:S02]  /*6bb0*/  LEA.HI.X.SX32 R11, R11, R3, 0x1, P6 ;  /* 0x000000030b0b7211 */ /* 0x000fe400030f0eff */
[----:B------:R-:W-:Y:S02]  /*6bc0*/  LEA R12, P6, R13, R2, 0x1 ;  /* 0x000000020d0c7211 */ /* 0x000fe400078c08ff */
[----:B------:R-:W-:Y:S02]  /*6bd0*/  ISETP.LT.AND P2, PT, R15, UR19, !P0 ;  /* 0x000000130f007c0c */ /* 0x000fe4000c741270 */
[----:B------:R-:W-:-:S02]  /*6be0*/  ISETP.LT.AND P0, PT, R14, UR19, !P0 ;  /* 0x000000130e007c0c */ /* 0x000fc4000c701270 */
[----:B0-----:R-:W-:Y:S02]  /*6bf0*/  PRMT R6, R62, 0x7632, R6 ;  /* 0x000076323e067816 */ /* 0x001fe40000000006 */
[-C--:B------:R-:W-:Y:S02]  /*6c00*/  LEA.HI.X.SX32 R13, R13, R3.reuse, 0x1, P6 ;  /* 0x000000030d0d7211 */ /* 0x080fe400030f0eff */
[C---:B------:R-:W-:Y:S01]  /*6c10*/  LEA R2, P6, R0.reuse, R2, 0x1 ;  /* 0x0000000200027211 */ /* 0x040fe200078c08ff */
[----:B------:R0:W-:Y:S03]  /*6c20*/  @P5 STG.E.U16 desc[UR24][R4.64], R6 ;  /* 0x0000000604005986 */ /* 0x0001e6000c101518 */
[----:B------:R-:W-:Y:S01]  /*6c30*/  LEA.HI.X.SX32 R3, R0, R3, 0x1, P6 ;  /* 0x0000000300037211 */ /* 0x000fe200030f0eff */
[----:B------:R2:W-:Y:S01]  /*6c40*/  @P4 STG.E.U16 desc[UR24][R8.64], R64 ;  /* 0x0000004008004986 */ /* 0x0005e2000c101518 */
[----:B------:R-:W-:-:S02]  /*6c50*/  PRMT R0, R66, 0x7632, R0 ;  /* 0x0000763242007816 */ /* 0x000fc40000000000 */
[----:B0-----:R-:W-:-:S05]  /*6c60*/  PRMT R5, R64, 0x7632, R5 ;  /* 0x0000763240057816 */ /* 0x001fca0000000005 */
[----:B------:R2:W-:Y:S04]  /*6c70*/  @P3 STG.E.U16 desc[UR24][R10.64], R5 ;  /* 0x000000050a003986 */ /* 0x0005e8000c101518 */
[----:B------:R2:W-:Y:S04]  /*6c80*/  @P2 STG.E.U16 desc[UR24][R12.64], R66 ;  /* 0x000000420c002986 */ /* 0x0005e8000c101518 */
[----:B------:R2:W-:Y:S01]  /*6c90*/  @P0 STG.E.U16 desc[UR24][R2.64], R0 ;  /* 0x0000000002000986 */ /* 0x0005e2000c101518 */
[----:B-1----:R-:W-:Y:S06]  /*6ca0*/  BAR.SYNC.DEFER_BLOCKING 0x0 ;  /* 0x0000000000007b1d */ /* 0x002fec0000010000 */
[----:B------:R-:W-:Y:S05]  /*6cb0*/  @P1 BRA `(.L_x_14) ;  /* 0x0000000000a01947 */ /* 0x000fea0003800000 */
[----:B------:R-:W0:Y:S01]  /*6cc0*/  S2UR UR6, SR_CgaCtaId ;  /* 0x00000000000679c3 */ /* 0x000e220000008800 */
[----:B------:R-:W-:Y:S01]  /*6cd0*/  NOP ;  /* 0x0000000000007918 */ /* 0x000fe20000000000 */
[----:B------:R-:W-:Y:S01]  /*6ce0*/  UMOV UR4, 0x50 ;  /* 0x0000005000047882 */ /* 0x000fe20000000000 */
[----:B--2---:R-:W-:Y:S02]  /*6cf0*/  IMAD.U32 R0, RZ, RZ, UR10 ;  /* 0x0000000aff007e24 */ /* 0x004fe4000f8e00ff */
[----:B------:R-:W-:Y:S02]  /*6d00*/  IMAD.MOV.U32 R3, RZ, RZ, 0xf ;  /* 0x0000000fff037424 */ /* 0x000fe400078e00ff */
[----:B------:R-:W-:Y:S01]  /*6d10*/  IMAD.MOV.U32 R7, RZ, RZ, 0x1 ;  /* 0x00000001ff077424 */ /* 0x000fe200078e00ff */
[----:B------:R-:W-:-:S04]  /*6d20*/  LOP3.LUT R0, R0, 0xffff, RZ, 0xc0, !PT ;  /* 0x0000ffff00007812 */ /* 0x000fc800078ec0ff */
[----:B------:R-:W-:-:S05]  /*6d30*/  SHF.R.U32.HI R0, RZ, 0x5, R0 ;  /* 0x00000005ff007819 */ /* 0x000fca0000011600 */
[----:B------:R-:W-:Y:S01]  /*6d40*/  VIADD R2, R0, 0x10 ;  /* 0x0000001000027836 */ /* 0x000fe20000000000 */
[----:B------:R-:W-:Y:S01]  /*6d50*/  SHF.L.U32 R0, R3, R0, RZ ;  /* 0x0000000003007219 */ /* 0x000fe200000006ff */
[----:B0-----:R-:W-:-:S03]  /*6d60*/  ULEA UR6, UR6, UR4, 0x18 ;  /* 0x0000000406067291 */ /* 0x001fc6000f8ec0ff */
[----:B------:R-:W-:-:S04]  /*6d70*/  SHF.L.U32 R3, R7, R2, RZ ;  /* 0x0000000207037219 */ /* 0x000fc800000006ff */
[----:B------:R-:W-:Y:S02]  /*6d80*/  LOP3.LUT R0, R3, R0, RZ, 0xfc, !PT ;  /* 0x0000000003007212 */ /* 0x000fe400078efcff */
[----:B------:R-:W0:Y:S02]  /*6d90*/  LDS R5, [UR6] ;  /* 0x00000006ff057984 */ /* 0x000e240008000800 */
[C---:B------:R-:W-:Y:S02]  /*6da0*/  LOP3.LUT R2, R0.reuse, 0xffff, RZ, 0xc0, !PT ;  /* 0x0000ffff00027812 */ /* 0x040fe400078ec0ff */
[----:B0-----:R-:W-:-:S04]  /*6db0*/  LOP3.LUT R3, R0, 0xffff, R5, 0x80, !PT ;  /* 0x0000ffff00037812 */ /* 0x001fc800078e8005 */
[----:B------:R-:W-:-:S13]  /*6dc0*/  ISETP.NE.AND P0, PT, R3, R2, PT ;  /* 0x000000020300720c */ /* 0x000fda0003f05270 */
[----:B------:R-:W-:Y:S05]  /*6dd0*/  @P0 BRA `(.L_x_15) ;  /* 0x0000000000500947 */ /* 0x000fea0003800000 */
[----:B------:R-:W-:Y:S02]  /*6de0*/  SHF.R.U32.HI R5, RZ, 0x10, R5 ;  /* 0x00000010ff057819 */ /* 0x000fe40000011605 */
[----:B------:R-:W-:-:S04]  /*6df0*/  SHF.R.U32.HI R2, RZ, 0x10, R0 ;  /* 0x00000010ff027819 */ /* 0x000fc80000011600 */
[----:B------:R-:W-:-:S04]  /*6e00*/  LOP3.LUT R5, R5, R2, RZ, 0xc0, !PT ;  /* 0x0000000205057212 */ /* 0x000fc800078ec0ff */
[----:B------:R-:W-:-:S13]  /*6e10*/  ISETP.NE.AND P0, PT, R5, R2, PT ;  /* 0x000000020500720c */ /* 0x000fda0003f05270 */
[----:B------:R-:W-:Y:S05]  /*6e20*/  @P0 BRA `(.L_x_16) ;  /* 0x0000000000300947 */ /* 0x000fea0003800000 */
[----:B------:R-:W-:Y:S01]  /*6e30*/  R2UR UR4, R0 ;  /* 0x00000000000472ca */ /* 0x000fe200000e0000 */
[----:B------:R-:W-:Y:S01]  /*6e40*/  VOTEU.ANY UR5, UPT, PT ;  /* 0x0000000000057886 */ /* 0x000fe200038e0100 */
[----:B------:R-:W0:Y:S01]  /*6e50*/  S2R R0, SR_LANEID ;  /* 0x0000000000007919 */ /* 0x000e220000000000 */
[----:B------:R-:W-:-:S10]  /*6e60*/  UFLO.U32 UR5, UR5 ;  /* 0x00000005000572bd */ /* 0x000fd400080e0000 */
[----:B------:R-:W-:-:S06]  /*6e70*/  ULOP3.LUT UR4, URZ, UR4, URZ, 0x33, !UPT ;  /* 0x00000004ff047292 */ /* 0x000fcc000f8e33ff */
[----:B------:R-:W-:-:S04]  /*6e80*/  IMAD.U32 R2, RZ, RZ, UR4 ;  /* 0x00000004ff027e24 */ /* 0x000fc8000f8e00ff */
[----:B------:R-:W1:Y:S02]  /*6e90*/  REDUX UR7, R2 ;  /* 0x00000000020773c4 */ /* 0x000e640000000000 */
[----:B------:R3:W-:Y:S01]  /*6ea0*/  UTCATOMSWS.AND URZ, UR4 ;  /* 0x0000000400ff79e3 */ /* 0x0007e20008000000 */
[----:B0-----:R-:W-:Y:S01]  /*6eb0*/  ISETP.EQ.U32.AND P0, PT, R0, UR5, PT ;  /* 0x0000000500007c0c */ /* 0x001fe2000bf02070 */
[----:B-1----:R-:W-:-:S12]  /*6ec0*/  IMAD.U32 R0, RZ, RZ, UR7 ;  /* 0x00000007ff007e24 */ /* 0x002fd8000f8e00ff */
[----:B------:R3:W-:Y:S01]  /*6ed0*/  @P0 ATOMS.AND RZ, [UR6], R0 ;  /* 0x00000000ffff098c */ /* 0x0007e2000a800006 */
[----:B------:R-:W-:Y:S05]  /*6ee0*/  BRA `(.L_x_14) ;  /* 0x0000000000147947 */ /* 0x000fea0003800000 */
.L_x_16:
[----:B------:R-:W-:-:S07]  /*6ef0*/  MOV R2, 0x6f10 ;  /* 0x00006f1000027802 */ /* 0x000fce0000000f00 */
[----:B------:R-:W-:Y:S05]  /*6f00*/  CALL.REL.NOINC `($__internal_0_$__cuda_sm10x_tcgen05_guardrail_trap_col_being_dealloced_not_returned_by_alloc) ;  /* 0x00000000002c7944 */ /* 0x000fea0003c00000 */
[----:B------:R-:W-:Y:S05]  /*6f10*/  BRA `(.L_x_14) ;  /* 0x0000000000087947 */ /* 0x000fea0003800000 */
.L_x_15:
[----:B------:R-:W-:-:S07]  /*6f20*/  MOV R2, 0x6f40 ;  /* 0x00006f4000027802 */ /* 0x000fce0000000f00 */
[----:B------:R-:W-:Y:S05]  /*6f30*/  CALL.REL.NOINC `($__internal_2_$__cuda_sm10x_tcgen05_guardrail_trap_unallocated_columns_being_dealloced) ;  /* 0x0000000000387944 */ /* 0x000fea0003c00000 */
.L_x_14:
[----:B------:R-:W-:Y:S01]  /*6f40*/  NOP ;  /* 0x0000000000007918 */ /* 0x000fe20000000000 */
[----:B---3--:R-:W-:Y:S05]  /*6f50*/  EXIT ;  /* 0x000000000000794d */ /* 0x008fea0003800000 */
.L_x_9:
[----:B------:R-:W0:Y:S02]  /*6f60*/  SYNCS.PHASECHK.TRANS64.TRYWAIT P3, [UR13], R12 ;  /* 0x0000000cff0075a7 */ /* 0x000e24000806110d */
[----:B0-----:R-:W-:Y:S05]  /*6f70*/  @!P3 BRA `(.L_x_9) ;  /* 0xfffffffc00f8b947 */ /* 0x001fea000383ffff */
[----:B------:R-:W-:Y:S05]  /*6f80*/  BRA `(.L_x_17) ;  /* 0xffffffd800107947 */ /* 0x000fea000383ffff */
.L_x_13:
[----:B------:R-:W4:Y:S02]  /*6f90*/  SYNCS.PHASECHK.TRANS64.TRYWAIT P0, [UR13], R4 ;  /* 0x00000004ff0075a7 */ /* 0x000f24000800110d */
[----:B----4-:R-:W-:Y:S05]  /*6fa0*/  @!P0 BRA `(.L_x_13) ;  /* 0xfffffffc00f88947 */ /* 0x010fea000383ffff */
[----:B------:R-:W-:Y:S05]  /*6fb0*/  BRA `(.L_x_12) ;  /* 0xffffffe000087947 */ /* 0x000fea000383ffff */
        .weak           $__internal_0_$__cuda_sm10x_tcgen05_guardrail_trap_col_being_dealloced_not_returned_by_alloc
        .type           $__internal_0_$__cuda_sm10x_tcgen05_guardrail_trap_col_being_dealloced_not_returned_by_alloc,@function
        .size           $__internal_0_$__cuda_sm10x_tcgen05_guardrail_trap_col_being_dealloced_not_returned_by_alloc,($__internal_1_$__cuda_sm10x_tcgen05_guardrail_trap_phase_invalid_during_alloc - $__internal_0_$__cuda_sm10x_tcgen05_guardrail_trap_col_being_dealloced_not_returned_by_alloc)
$__internal_0_$__cuda_sm10x_tcgen05_guardrail_trap_col_being_dealloced_not_returned_by_alloc:
[----:B------:R-:W-:Y:S05]  /*6fc0*/  BPT.TRAP 0x1 ;  /* 0x000000040000795c */ /* 0x000fea0000300000 */
[----:B------:R-:W-:-:S04]  /*6fd0*/  IMAD.MOV.U32 R3, RZ, RZ, 0x0 ;  /* 0x00000000ff037424 */ /* 0x000fc800078e00ff */
[----:B------:R-:W-:Y:S05]  /*6fe0*/  RET.REL.NODEC R2 `(matmul_kernel) ;  /* 0xffffff9002047950 */ /* 0x000fea0003c3ffff */
        .weak           $__internal_1_$__cuda_sm10x_tcgen05_guardrail_trap_phase_invalid_during_alloc
        .type           $__internal_1_$__cuda_sm10x_tcgen05_guardrail_trap_phase_invalid_during_alloc,@function
        .size           $__internal_1_$__cuda_sm10x_tcgen05_guardrail_trap_phase_invalid_during_alloc,($__internal_2_$__cuda_sm10x_tcgen05_guardrail_trap_unallocated_columns_being_dealloced - $__internal_1_$__cuda_sm10x_tcgen05_guardrail_trap_phase_invalid_during_alloc)
$__internal_1_$__cuda_sm10x_tcgen05_guardrail_trap_phase_invalid_during_alloc:
[----:B------:R-:W-:Y:S05]  /*6ff0*/  BPT.TRAP 0x1 ;  /* 0x000000040000795c */ /* 0x000fea0000300000 */
[----:B------:R-:W-:-:S04]  /*7000*/  IMAD.MOV.U32 R3, RZ, RZ, 0x0 ;  /* 0x00000000ff037424 */ /* 0x000fc800078e00ff */
[----:B------:R-:W-:Y:S05]  /*7010*/  RET.REL.NODEC R2 `(matmul_kernel) ;  /* 0xffffff8c02f87950 */ /* 0x000fea0003c3ffff */
        .weak           $__internal_2_$__cuda_sm10x_tcgen05_guardrail_trap_unallocated_columns_being_dealloced
        .type           $__internal_2_$__cuda_sm10x_tcgen05_guardrail_trap_unallocated_columns_being_dealloced,@function
        .size           $__internal_2_$__cuda_sm10x_tcgen05_guardrail_trap_unallocated_columns_being_dealloced,(.L_x_21 - $__internal_2_$__cuda_sm10x_tcgen05_guardrail_trap_unallocated_columns_being_dealloced)
$__internal_2_$__cuda_sm10x_tcgen05_guardrail_trap_unallocated_columns_being_dealloced:
[----:B------:R-:W-:Y:S05]  /*7020*/  BPT.TRAP 0x1 ;  /* 0x000000040000795c */ /* 0x000fea0000300000 */
[----:B------:R-:W-:-:S04]  /*7030*/  IMAD.MOV.U32 R3, RZ, RZ, 0x0 ;  /* 0x00000000ff037424 */ /* 0x000fc800078e00ff */
[----:B------:R-:W-:Y:S05]  /*7040*/  RET.REL.NODEC R2 `(matmul_kernel) ;  /* 0xffffff8c02ec7950 */ /* 0x000fea0003c3ffff */
.L_x_18:
[----:B------:R-:W-:-:S00]  /*7050*/  BRA `(.L_x_18) ;  /* 0xfffffffc00fc7947 */ /* 0x000fc0000383ffff */
[----:B------:R-:W-:-:S00]  /*7060*/  NOP ;  /* 0x0000000000007918 */ /* 0x000fc00000000000 */
        /* <DEDUP_REMOVED lines=9> */
.L_x_21:


//--------------------- .nv.shared.matmul_kernel  --------------------------
	.section	.nv.shared.matmul_kernel,"aw",@nobits
	.sectionflags	@""
	.align	16
	.zero		1024


//--------------------- .nv.shared.reserved.0     --------------------------
	.section	.nv.shared.reserved.0,"aw",@nobits
	.align	8
	.weak		__nv_reservedSMEM_offset_0_alias
	.size		__nv_reservedSMEM_offset_0_alias, 0, 64
	.other		__nv_reservedSMEM_offset_0_alias,@"STO_CUDA_RESERVED_SHARED STV_DEFAULT"
__nv_reservedSMEM_offset_0_alias:
	.zero		0
.nv.shared.reserved.0:
	.zero		64
	.weak		__nv_reservedSMEM_allocation_phase
	.type		__nv_reservedSMEM_allocation_phase,@object
	.size		__nv_reservedSMEM_allocation_phase,(.L_0 - __nv_reservedSMEM_allocation_phase)
__nv_reservedSMEM_allocation_phase:
	.zero		1
.L_0:
	.zero		7
	.weak		__nv_reservedSMEM_devtool_atexit_pc
	.type		__nv_reservedSMEM_devtool_atexit_pc,@object
	.size		__nv_reservedSMEM_devtool_atexit_pc,(__nv_reservedSMEM_allocation_mask - __nv_reservedSMEM_devtool_atexit_pc)
__nv_reservedSMEM_devtool_atexit_pc:
	.zero		8
	.weak		__nv_reservedSMEM_allocation_mask
	.type		__nv_reservedSMEM_allocation_mask,@object
	.size		__nv_reservedSMEM_allocation_mask,(.L_2 - __nv_reservedSMEM_allocation_mask)
__nv_reservedSMEM_allocation_mask:
	.zero		4
.L_2:


//--------------------- .nv.constant0.matmul_kernel --------------------------
	.section	.nv.constant0.matmul_kernel,"a",@progbits
	.sectionflags	@""
	.align	4
.nv.constant0.matmul_kernel:
	.zero		976


//--------------------- SYMBOLS --------------------------

	.type		.nv.reservedSmem.offset0,@object
	.size		.nv.reservedSmem.offset0,0x4
	.type		.nv.reservedSmem.cap,@object
	.size		.nv.reservedSmem.cap,0x4
